//
// Generated by NVIDIA NVVM Compiler
//
// Compiler Build ID: CL-36424714
// Cuda compilation tools, release 13.0, V13.0.88
// Based on NVVM 20.0.0
//

.version 9.0
.target sm_100
.address_size 64

	// .globl	_Z15sha256_gpu_hashILi84EEvijPvPjS1_
.const .align 4 .b8 sha256_gpu_constantTable[256];
.const .align 4 .b8 sha256_gpu_blockHeader[64];
.const .align 4 .b8 sha256_gpu_register[32];

.visible .entry _Z15sha256_gpu_hashILi84EEvijPvPjS1_(
	.param .u32 _Z15sha256_gpu_hashILi84EEvijPvPjS1__param_0,
	.param .u32 _Z15sha256_gpu_hashILi84EEvijPvPjS1__param_1,
	.param .u64 .ptr .align 1 _Z15sha256_gpu_hashILi84EEvijPvPjS1__param_2,
	.param .u64 .ptr .align 1 _Z15sha256_gpu_hashILi84EEvijPvPjS1__param_3,
	.param .u64 .ptr .align 1 _Z15sha256_gpu_hashILi84EEvijPvPjS1__param_4
)
{
	.reg .pred 	%p<2>;
	.reg .b32 	%r<2281>;
	.reg .b64 	%rd<16>;

	ld.param.u32 	%r3, [_Z15sha256_gpu_hashILi84EEvijPvPjS1__param_0];
	ld.param.u32 	%r2, [_Z15sha256_gpu_hashILi84EEvijPvPjS1__param_1];
	mov.u32 	%r4, %ntid.x;
	mov.u32 	%r5, %ctaid.x;
	mov.u32 	%r6, %tid.x;
	mad.lo.s32 	%r1, %r4, %r5, %r6;
	setp.ge.s32 	%p1, %r1, %r3;
	@%p1 bra 	$L__BB0_2;
	ld.param.u64 	%rd15, [_Z15sha256_gpu_hashILi84EEvijPvPjS1__param_4];
	ld.param.u64 	%rd14, [_Z15sha256_gpu_hashILi84EEvijPvPjS1__param_3];
	ld.param.u64 	%rd13, [_Z15sha256_gpu_hashILi84EEvijPvPjS1__param_2];
	cvta.to.global.u64 	%rd4, %rd13;
	cvta.to.global.u64 	%rd5, %rd14;
	cvta.to.global.u64 	%rd6, %rd15;
	add.s32 	%r7, %r2, %r1;
	mul.wide.s32 	%rd7, %r1, 4;
	add.s64 	%rd8, %rd6, %rd7;
	st.global.u32 	[%rd8], %r7;
	ld.const.u32 	%r8, [sha256_gpu_register];
	ld.const.u32 	%r9, [sha256_gpu_register+4];
	ld.const.u32 	%r10, [sha256_gpu_register+8];
	ld.const.u32 	%r11, [sha256_gpu_register+12];
	ld.const.u32 	%r12, [sha256_gpu_register+16];
	ld.const.u32 	%r13, [sha256_gpu_register+20];
	ld.const.u32 	%r14, [sha256_gpu_register+24];
	ld.const.u32 	%r15, [sha256_gpu_register+28];
	ld.const.u32 	%r16, [sha256_gpu_blockHeader];
	ld.const.u32 	%r17, [sha256_gpu_blockHeader+4];
	ld.const.u32 	%r18, [sha256_gpu_blockHeader+8];
	ld.const.u32 	%r19, [sha256_gpu_blockHeader+16];
	ld.const.u32 	%r20, [sha256_gpu_blockHeader+52];
	ld.const.u32 	%r21, [sha256_gpu_blockHeader+56];
	ld.const.u32 	%r22, [sha256_gpu_blockHeader+60];
	shl.b32 	%r23, %r1, 3;
	mul.wide.u32 	%rd9, %r23, 4;
	add.s64 	%rd10, %rd5, %rd9;
	ld.global.u32 	%r24, [%rd10];
	ld.global.u32 	%r25, [%rd10+4];
	ld.global.u32 	%r26, [%rd10+8];
	ld.global.u32 	%r27, [%rd10+12];
	ld.global.u32 	%r28, [%rd10+16];
	ld.global.u32 	%r29, [%rd10+20];
	ld.global.u32 	%r30, [%rd10+24];
	ld.global.u32 	%r31, [%rd10+28];
	prmt.b32 	%r32, %r24, 0, 291;
	prmt.b32 	%r33, %r25, 0, 291;
	prmt.b32 	%r34, %r26, 0, 291;
	prmt.b32 	%r35, %r27, 0, 291;
	prmt.b32 	%r36, %r28, 0, 291;
	prmt.b32 	%r37, %r29, 0, 291;
	prmt.b32 	%r38, %r30, 0, 291;
	prmt.b32 	%r39, %r31, 0, 291;
	prmt.b32 	%r40, %r7, 0, 291;
	shf.l.wrap.b32 	%r41, %r12, %r12, 26;
	shf.l.wrap.b32 	%r42, %r12, %r12, 21;
	xor.b32  	%r43, %r41, %r42;
	shf.l.wrap.b32 	%r44, %r12, %r12, 7;
	xor.b32  	%r45, %r43, %r44;
	add.s32 	%r46, %r45, %r15;
	xor.b32  	%r47, %r14, %r13;
	and.b32  	%r48, %r47, %r12;
	xor.b32  	%r49, %r48, %r14;
	ld.const.u32 	%r50, [sha256_gpu_constantTable];
	add.s32 	%r51, %r46, %r50;
	add.s32 	%r52, %r51, %r16;
	add.s32 	%r53, %r52, %r49;
	shf.l.wrap.b32 	%r54, %r8, %r8, 30;
	shf.l.wrap.b32 	%r55, %r8, %r8, 19;
	xor.b32  	%r56, %r54, %r55;
	shf.l.wrap.b32 	%r57, %r8, %r8, 10;
	xor.b32  	%r58, %r56, %r57;
	or.b32  	%r59, %r10, %r9;
	and.b32  	%r60, %r59, %r8;
	and.b32  	%r61, %r10, %r9;
	or.b32  	%r62, %r60, %r61;
	add.s32 	%r63, %r53, %r58;
	add.s32 	%r64, %r63, %r62;
	add.s32 	%r65, %r11, %r53;
	shf.l.wrap.b32 	%r66, %r65, %r65, 26;
	shf.l.wrap.b32 	%r67, %r65, %r65, 21;
	xor.b32  	%r68, %r66, %r67;
	shf.l.wrap.b32 	%r69, %r65, %r65, 7;
	xor.b32  	%r70, %r68, %r69;
	add.s32 	%r71, %r70, %r14;
	xor.b32  	%r72, %r13, %r12;
	and.b32  	%r73, %r72, %r65;
	xor.b32  	%r74, %r73, %r13;
	ld.const.u32 	%r75, [sha256_gpu_constantTable+4];
	add.s32 	%r76, %r71, %r75;
	add.s32 	%r77, %r76, %r17;
	add.s32 	%r78, %r77, %r74;
	shf.l.wrap.b32 	%r79, %r64, %r64, 30;
	shf.l.wrap.b32 	%r80, %r64, %r64, 19;
	xor.b32  	%r81, %r79, %r80;
	shf.l.wrap.b32 	%r82, %r64, %r64, 10;
	xor.b32  	%r83, %r81, %r82;
	or.b32  	%r84, %r9, %r8;
	and.b32  	%r85, %r84, %r64;
	and.b32  	%r86, %r9, %r8;
	or.b32  	%r87, %r85, %r86;
	add.s32 	%r88, %r78, %r83;
	add.s32 	%r89, %r88, %r87;
	add.s32 	%r90, %r10, %r78;
	shf.l.wrap.b32 	%r91, %r90, %r90, 26;
	shf.l.wrap.b32 	%r92, %r90, %r90, 21;
	xor.b32  	%r93, %r91, %r92;
	shf.l.wrap.b32 	%r94, %r90, %r90, 7;
	xor.b32  	%r95, %r93, %r94;
	add.s32 	%r96, %r95, %r13;
	xor.b32  	%r97, %r12, %r65;
	and.b32  	%r98, %r97, %r90;
	xor.b32  	%r99, %r98, %r12;
	ld.const.u32 	%r100, [sha256_gpu_constantTable+8];
	add.s32 	%r101, %r96, %r100;
	add.s32 	%r102, %r101, %r18;
	add.s32 	%r103, %r102, %r99;
	shf.l.wrap.b32 	%r104, %r89, %r89, 30;
	shf.l.wrap.b32 	%r105, %r89, %r89, 19;
	xor.b32  	%r106, %r104, %r105;
	shf.l.wrap.b32 	%r107, %r89, %r89, 10;
	xor.b32  	%r108, %r106, %r107;
	or.b32  	%r109, %r8, %r64;
	and.b32  	%r110, %r109, %r89;
	and.b32  	%r111, %r8, %r64;
	or.b32  	%r112, %r110, %r111;
	add.s32 	%r113, %r103, %r108;
	add.s32 	%r114, %r113, %r112;
	add.s32 	%r115, %r9, %r103;
	shf.l.wrap.b32 	%r116, %r115, %r115, 26;
	shf.l.wrap.b32 	%r117, %r115, %r115, 21;
	xor.b32  	%r118, %r116, %r117;
	shf.l.wrap.b32 	%r119, %r115, %r115, 7;
	xor.b32  	%r120, %r118, %r119;
	add.s32 	%r121, %r120, %r12;
	xor.b32  	%r122, %r65, %r90;
	and.b32  	%r123, %r122, %r115;
	xor.b32  	%r124, %r123, %r65;
	ld.const.u32 	%r125, [sha256_gpu_constantTable+12];
	add.s32 	%r126, %r121, %r125;
	add.s32 	%r127, %r126, %r40;
	add.s32 	%r128, %r127, %r124;
	shf.l.wrap.b32 	%r129, %r114, %r114, 30;
	shf.l.wrap.b32 	%r130, %r114, %r114, 19;
	xor.b32  	%r131, %r129, %r130;
	shf.l.wrap.b32 	%r132, %r114, %r114, 10;
	xor.b32  	%r133, %r131, %r132;
	or.b32  	%r134, %r64, %r89;
	and.b32  	%r135, %r134, %r114;
	and.b32  	%r136, %r64, %r89;
	or.b32  	%r137, %r135, %r136;
	add.s32 	%r138, %r128, %r133;
	add.s32 	%r139, %r138, %r137;
	add.s32 	%r140, %r8, %r128;
	shf.l.wrap.b32 	%r141, %r140, %r140, 26;
	shf.l.wrap.b32 	%r142, %r140, %r140, 21;
	xor.b32  	%r143, %r141, %r142;
	shf.l.wrap.b32 	%r144, %r140, %r140, 7;
	xor.b32  	%r145, %r143, %r144;
	add.s32 	%r146, %r145, %r65;
	xor.b32  	%r147, %r90, %r115;
	and.b32  	%r148, %r147, %r140;
	xor.b32  	%r149, %r148, %r90;
	ld.const.u32 	%r150, [sha256_gpu_constantTable+16];
	add.s32 	%r151, %r146, %r150;
	add.s32 	%r152, %r151, %r19;
	add.s32 	%r153, %r152, %r149;
	shf.l.wrap.b32 	%r154, %r139, %r139, 30;
	shf.l.wrap.b32 	%r155, %r139, %r139, 19;
	xor.b32  	%r156, %r154, %r155;
	shf.l.wrap.b32 	%r157, %r139, %r139, 10;
	xor.b32  	%r158, %r156, %r157;
	or.b32  	%r159, %r89, %r114;
	and.b32  	%r160, %r159, %r139;
	and.b32  	%r161, %r89, %r114;
	or.b32  	%r162, %r160, %r161;
	add.s32 	%r163, %r153, %r158;
	add.s32 	%r164, %r163, %r162;
	add.s32 	%r165, %r64, %r153;
	shf.l.wrap.b32 	%r166, %r165, %r165, 26;
	shf.l.wrap.b32 	%r167, %r165, %r165, 21;
	xor.b32  	%r168, %r166, %r167;
	shf.l.wrap.b32 	%r169, %r165, %r165, 7;
	xor.b32  	%r170, %r168, %r169;
	add.s32 	%r171, %r170, %r90;
	xor.b32  	%r172, %r115, %r140;
	and.b32  	%r173, %r172, %r165;
	xor.b32  	%r174, %r173, %r115;
	ld.const.u32 	%r175, [sha256_gpu_constantTable+20];
	add.s32 	%r176, %r171, %r175;
	add.s32 	%r177, %r176, %r32;
	add.s32 	%r178, %r177, %r174;
	shf.l.wrap.b32 	%r179, %r164, %r164, 30;
	shf.l.wrap.b32 	%r180, %r164, %r164, 19;
	xor.b32  	%r181, %r179, %r180;
	shf.l.wrap.b32 	%r182, %r164, %r164, 10;
	xor.b32  	%r183, %r181, %r182;
	or.b32  	%r184, %r114, %r139;
	and.b32  	%r185, %r184, %r164;
	and.b32  	%r186, %r114, %r139;
	or.b32  	%r187, %r185, %r186;
	add.s32 	%r188, %r178, %r183;
	add.s32 	%r189, %r188, %r187;
	add.s32 	%r190, %r89, %r178;
	shf.l.wrap.b32 	%r191, %r190, %r190, 26;
	shf.l.wrap.b32 	%r192, %r190, %r190, 21;
	xor.b32  	%r193, %r191, %r192;
	shf.l.wrap.b32 	%r194, %r190, %r190, 7;
	xor.b32  	%r195, %r193, %r194;
	add.s32 	%r196, %r195, %r115;
	xor.b32  	%r197, %r140, %r165;
	and.b32  	%r198, %r197, %r190;
	xor.b32  	%r199, %r198, %r140;
	ld.const.u32 	%r200, [sha256_gpu_constantTable+24];
	add.s32 	%r201, %r196, %r200;
	add.s32 	%r202, %r201, %r33;
	add.s32 	%r203, %r202, %r199;
	shf.l.wrap.b32 	%r204, %r189, %r189, 30;
	shf.l.wrap.b32 	%r205, %r189, %r189, 19;
	xor.b32  	%r206, %r204, %r205;
	shf.l.wrap.b32 	%r207, %r189, %r189, 10;
	xor.b32  	%r208, %r206, %r207;
	or.b32  	%r209, %r139, %r164;
	and.b32  	%r210, %r209, %r189;
	and.b32  	%r211, %r139, %r164;
	or.b32  	%r212, %r210, %r211;
	add.s32 	%r213, %r203, %r208;
	add.s32 	%r214, %r213, %r212;
	add.s32 	%r215, %r114, %r203;
	shf.l.wrap.b32 	%r216, %r215, %r215, 26;
	shf.l.wrap.b32 	%r217, %r215, %r215, 21;
	xor.b32  	%r218, %r216, %r217;
	shf.l.wrap.b32 	%r219, %r215, %r215, 7;
	xor.b32  	%r220, %r218, %r219;
	add.s32 	%r221, %r220, %r140;
	xor.b32  	%r222, %r165, %r190;
	and.b32  	%r223, %r222, %r215;
	xor.b32  	%r224, %r223, %r165;
	ld.const.u32 	%r225, [sha256_gpu_constantTable+28];
	add.s32 	%r226, %r221, %r225;
	add.s32 	%r227, %r226, %r34;
	add.s32 	%r228, %r227, %r224;
	shf.l.wrap.b32 	%r229, %r214, %r214, 30;
	shf.l.wrap.b32 	%r230, %r214, %r214, 19;
	xor.b32  	%r231, %r229, %r230;
	shf.l.wrap.b32 	%r232, %r214, %r214, 10;
	xor.b32  	%r233, %r231, %r232;
	or.b32  	%r234, %r164, %r189;
	and.b32  	%r235, %r234, %r214;
	and.b32  	%r236, %r164, %r189;
	or.b32  	%r237, %r235, %r236;
	add.s32 	%r238, %r228, %r233;
	add.s32 	%r239, %r238, %r237;
	add.s32 	%r240, %r139, %r228;
	shf.l.wrap.b32 	%r241, %r240, %r240, 26;
	shf.l.wrap.b32 	%r242, %r240, %r240, 21;
	xor.b32  	%r243, %r241, %r242;
	shf.l.wrap.b32 	%r244, %r240, %r240, 7;
	xor.b32  	%r245, %r243, %r244;
	add.s32 	%r246, %r245, %r165;
	xor.b32  	%r247, %r190, %r215;
	and.b32  	%r248, %r247, %r240;
	xor.b32  	%r249, %r248, %r190;
	ld.const.u32 	%r250, [sha256_gpu_constantTable+32];
	add.s32 	%r251, %r246, %r250;
	add.s32 	%r252, %r251, %r35;
	add.s32 	%r253, %r252, %r249;
	shf.l.wrap.b32 	%r254, %r239, %r239, 30;
	shf.l.wrap.b32 	%r255, %r239, %r239, 19;
	xor.b32  	%r256, %r254, %r255;
	shf.l.wrap.b32 	%r257, %r239, %r239, 10;
	xor.b32  	%r258, %r256, %r257;
	or.b32  	%r259, %r189, %r214;
	and.b32  	%r260, %r259, %r239;
	and.b32  	%r261, %r189, %r214;
	or.b32  	%r262, %r260, %r261;
	add.s32 	%r263, %r253, %r258;
	add.s32 	%r264, %r263, %r262;
	add.s32 	%r265, %r164, %r253;
	shf.l.wrap.b32 	%r266, %r265, %r265, 26;
	shf.l.wrap.b32 	%r267, %r265, %r265, 21;
	xor.b32  	%r268, %r266, %r267;
	shf.l.wrap.b32 	%r269, %r265, %r265, 7;
	xor.b32  	%r270, %r268, %r269;
	add.s32 	%r271, %r270, %r190;
	xor.b32  	%r272, %r215, %r240;
	and.b32  	%r273, %r272, %r265;
	xor.b32  	%r274, %r273, %r215;
	ld.const.u32 	%r275, [sha256_gpu_constantTable+36];
	add.s32 	%r276, %r271, %r275;
	add.s32 	%r277, %r276, %r36;
	add.s32 	%r278, %r277, %r274;
	shf.l.wrap.b32 	%r279, %r264, %r264, 30;
	shf.l.wrap.b32 	%r280, %r264, %r264, 19;
	xor.b32  	%r281, %r279, %r280;
	shf.l.wrap.b32 	%r282, %r264, %r264, 10;
	xor.b32  	%r283, %r281, %r282;
	or.b32  	%r284, %r214, %r239;
	and.b32  	%r285, %r284, %r264;
	and.b32  	%r286, %r214, %r239;
	or.b32  	%r287, %r285, %r286;
	add.s32 	%r288, %r278, %r283;
	add.s32 	%r289, %r288, %r287;
	add.s32 	%r290, %r189, %r278;
	shf.l.wrap.b32 	%r291, %r290, %r290, 26;
	shf.l.wrap.b32 	%r292, %r290, %r290, 21;
	xor.b32  	%r293, %r291, %r292;
	shf.l.wrap.b32 	%r294, %r290, %r290, 7;
	xor.b32  	%r295, %r293, %r294;
	add.s32 	%r296, %r295, %r215;
	xor.b32  	%r297, %r240, %r265;
	and.b32  	%r298, %r297, %r290;
	xor.b32  	%r299, %r298, %r240;
	ld.const.u32 	%r300, [sha256_gpu_constantTable+40];
	add.s32 	%r301, %r296, %r300;
	add.s32 	%r302, %r301, %r37;
	add.s32 	%r303, %r302, %r299;
	shf.l.wrap.b32 	%r304, %r289, %r289, 30;
	shf.l.wrap.b32 	%r305, %r289, %r289, 19;
	xor.b32  	%r306, %r304, %r305;
	shf.l.wrap.b32 	%r307, %r289, %r289, 10;
	xor.b32  	%r308, %r306, %r307;
	or.b32  	%r309, %r239, %r264;
	and.b32  	%r310, %r309, %r289;
	and.b32  	%r311, %r239, %r264;
	or.b32  	%r312, %r310, %r311;
	add.s32 	%r313, %r303, %r308;
	add.s32 	%r314, %r313, %r312;
	add.s32 	%r315, %r214, %r303;
	shf.l.wrap.b32 	%r316, %r315, %r315, 26;
	shf.l.wrap.b32 	%r317, %r315, %r315, 21;
	xor.b32  	%r318, %r316, %r317;
	shf.l.wrap.b32 	%r319, %r315, %r315, 7;
	xor.b32  	%r320, %r318, %r319;
	add.s32 	%r321, %r320, %r240;
	xor.b32  	%r322, %r265, %r290;
	and.b32  	%r323, %r322, %r315;
	xor.b32  	%r324, %r323, %r265;
	ld.const.u32 	%r325, [sha256_gpu_constantTable+44];
	add.s32 	%r326, %r321, %r325;
	add.s32 	%r327, %r326, %r38;
	add.s32 	%r328, %r327, %r324;
	shf.l.wrap.b32 	%r329, %r314, %r314, 30;
	shf.l.wrap.b32 	%r330, %r314, %r314, 19;
	xor.b32  	%r331, %r329, %r330;
	shf.l.wrap.b32 	%r332, %r314, %r314, 10;
	xor.b32  	%r333, %r331, %r332;
	or.b32  	%r334, %r264, %r289;
	and.b32  	%r335, %r334, %r314;
	and.b32  	%r336, %r264, %r289;
	or.b32  	%r337, %r335, %r336;
	add.s32 	%r338, %r328, %r333;
	add.s32 	%r339, %r338, %r337;
	add.s32 	%r340, %r239, %r328;
	shf.l.wrap.b32 	%r341, %r340, %r340, 26;
	shf.l.wrap.b32 	%r342, %r340, %r340, 21;
	xor.b32  	%r343, %r341, %r342;
	shf.l.wrap.b32 	%r344, %r340, %r340, 7;
	xor.b32  	%r345, %r343, %r344;
	add.s32 	%r346, %r345, %r265;
	xor.b32  	%r347, %r290, %r315;
	and.b32  	%r348, %r347, %r340;
	xor.b32  	%r349, %r348, %r290;
	ld.const.u32 	%r350, [sha256_gpu_constantTable+48];
	add.s32 	%r351, %r346, %r350;
	add.s32 	%r352, %r351, %r39;
	add.s32 	%r353, %r352, %r349;
	shf.l.wrap.b32 	%r354, %r339, %r339, 30;
	shf.l.wrap.b32 	%r355, %r339, %r339, 19;
	xor.b32  	%r356, %r354, %r355;
	shf.l.wrap.b32 	%r357, %r339, %r339, 10;
	xor.b32  	%r358, %r356, %r357;
	or.b32  	%r359, %r289, %r314;
	and.b32  	%r360, %r359, %r339;
	and.b32  	%r361, %r289, %r314;
	or.b32  	%r362, %r360, %r361;
	add.s32 	%r363, %r353, %r358;
	add.s32 	%r364, %r363, %r362;
	add.s32 	%r365, %r264, %r353;
	shf.l.wrap.b32 	%r366, %r365, %r365, 26;
	shf.l.wrap.b32 	%r367, %r365, %r365, 21;
	xor.b32  	%r368, %r366, %r367;
	shf.l.wrap.b32 	%r369, %r365, %r365, 7;
	xor.b32  	%r370, %r368, %r369;
	add.s32 	%r371, %r370, %r290;
	xor.b32  	%r372, %r315, %r340;
	and.b32  	%r373, %r372, %r365;
	xor.b32  	%r374, %r373, %r315;
	ld.const.u32 	%r375, [sha256_gpu_constantTable+52];
	add.s32 	%r376, %r371, %r375;
	add.s32 	%r377, %r376, %r20;
	add.s32 	%r378, %r377, %r374;
	shf.l.wrap.b32 	%r379, %r364, %r364, 30;
	shf.l.wrap.b32 	%r380, %r364, %r364, 19;
	xor.b32  	%r381, %r379, %r380;
	shf.l.wrap.b32 	%r382, %r364, %r364, 10;
	xor.b32  	%r383, %r381, %r382;
	or.b32  	%r384, %r314, %r339;
	and.b32  	%r385, %r384, %r364;
	and.b32  	%r386, %r314, %r339;
	or.b32  	%r387, %r385, %r386;
	add.s32 	%r388, %r378, %r383;
	add.s32 	%r389, %r388, %r387;
	add.s32 	%r390, %r289, %r378;
	shf.l.wrap.b32 	%r391, %r390, %r390, 26;
	shf.l.wrap.b32 	%r392, %r390, %r390, 21;
	xor.b32  	%r393, %r391, %r392;
	shf.l.wrap.b32 	%r394, %r390, %r390, 7;
	xor.b32  	%r395, %r393, %r394;
	add.s32 	%r396, %r395, %r315;
	xor.b32  	%r397, %r340, %r365;
	and.b32  	%r398, %r397, %r390;
	xor.b32  	%r399, %r398, %r340;
	ld.const.u32 	%r400, [sha256_gpu_constantTable+56];
	add.s32 	%r401, %r396, %r400;
	add.s32 	%r402, %r401, %r21;
	add.s32 	%r403, %r402, %r399;
	shf.l.wrap.b32 	%r404, %r389, %r389, 30;
	shf.l.wrap.b32 	%r405, %r389, %r389, 19;
	xor.b32  	%r406, %r404, %r405;
	shf.l.wrap.b32 	%r407, %r389, %r389, 10;
	xor.b32  	%r408, %r406, %r407;
	or.b32  	%r409, %r339, %r364;
	and.b32  	%r410, %r409, %r389;
	and.b32  	%r411, %r339, %r364;
	or.b32  	%r412, %r410, %r411;
	add.s32 	%r413, %r403, %r408;
	add.s32 	%r414, %r413, %r412;
	add.s32 	%r415, %r314, %r403;
	shf.l.wrap.b32 	%r416, %r415, %r415, 26;
	shf.l.wrap.b32 	%r417, %r415, %r415, 21;
	xor.b32  	%r418, %r416, %r417;
	shf.l.wrap.b32 	%r419, %r415, %r415, 7;
	xor.b32  	%r420, %r418, %r419;
	add.s32 	%r421, %r420, %r340;
	xor.b32  	%r422, %r365, %r390;
	and.b32  	%r423, %r422, %r415;
	xor.b32  	%r424, %r423, %r365;
	ld.const.u32 	%r425, [sha256_gpu_constantTable+60];
	add.s32 	%r426, %r421, %r425;
	add.s32 	%r427, %r426, %r22;
	add.s32 	%r428, %r427, %r424;
	shf.l.wrap.b32 	%r429, %r414, %r414, 30;
	shf.l.wrap.b32 	%r430, %r414, %r414, 19;
	xor.b32  	%r431, %r429, %r430;
	shf.l.wrap.b32 	%r432, %r414, %r414, 10;
	xor.b32  	%r433, %r431, %r432;
	or.b32  	%r434, %r364, %r389;
	and.b32  	%r435, %r434, %r414;
	and.b32  	%r436, %r364, %r389;
	or.b32  	%r437, %r435, %r436;
	add.s32 	%r438, %r428, %r433;
	add.s32 	%r439, %r438, %r437;
	add.s32 	%r440, %r339, %r428;
	shf.l.wrap.b32 	%r441, %r21, %r21, 15;
	shf.l.wrap.b32 	%r442, %r21, %r21, 13;
	xor.b32  	%r443, %r441, %r442;
	shr.u32 	%r444, %r21, 10;
	xor.b32  	%r445, %r443, %r444;
	add.s32 	%r446, %r445, %r36;
	shf.l.wrap.b32 	%r447, %r17, %r17, 25;
	shf.l.wrap.b32 	%r448, %r17, %r17, 14;
	xor.b32  	%r449, %r447, %r448;
	shr.u32 	%r450, %r17, 3;
	xor.b32  	%r451, %r449, %r450;
	add.s32 	%r452, %r446, %r16;
	add.s32 	%r453, %r452, %r451;
	shf.l.wrap.b32 	%r454, %r22, %r22, 15;
	shf.l.wrap.b32 	%r455, %r22, %r22, 13;
	xor.b32  	%r456, %r454, %r455;
	shr.u32 	%r457, %r22, 10;
	xor.b32  	%r458, %r456, %r457;
	add.s32 	%r459, %r458, %r37;
	shf.l.wrap.b32 	%r460, %r18, %r18, 25;
	shf.l.wrap.b32 	%r461, %r18, %r18, 14;
	xor.b32  	%r462, %r460, %r461;
	shr.u32 	%r463, %r18, 3;
	xor.b32  	%r464, %r462, %r463;
	add.s32 	%r465, %r459, %r17;
	add.s32 	%r466, %r465, %r464;
	shf.l.wrap.b32 	%r467, %r453, %r453, 15;
	shf.l.wrap.b32 	%r468, %r453, %r453, 13;
	xor.b32  	%r469, %r467, %r468;
	shr.u32 	%r470, %r453, 10;
	xor.b32  	%r471, %r469, %r470;
	add.s32 	%r472, %r471, %r38;
	shf.l.wrap.b32 	%r473, %r40, %r40, 25;
	shf.l.wrap.b32 	%r474, %r40, %r40, 14;
	xor.b32  	%r475, %r473, %r474;
	shr.u32 	%r476, %r40, 3;
	xor.b32  	%r477, %r475, %r476;
	add.s32 	%r478, %r472, %r18;
	add.s32 	%r479, %r478, %r477;
	shf.l.wrap.b32 	%r480, %r466, %r466, 15;
	shf.l.wrap.b32 	%r481, %r466, %r466, 13;
	xor.b32  	%r482, %r480, %r481;
	shr.u32 	%r483, %r466, 10;
	xor.b32  	%r484, %r482, %r483;
	add.s32 	%r485, %r484, %r39;
	shf.l.wrap.b32 	%r486, %r19, %r19, 25;
	shf.l.wrap.b32 	%r487, %r19, %r19, 14;
	xor.b32  	%r488, %r486, %r487;
	shr.u32 	%r489, %r19, 3;
	xor.b32  	%r490, %r488, %r489;
	add.s32 	%r491, %r485, %r40;
	add.s32 	%r492, %r491, %r490;
	shf.l.wrap.b32 	%r493, %r479, %r479, 15;
	shf.l.wrap.b32 	%r494, %r479, %r479, 13;
	xor.b32  	%r495, %r493, %r494;
	shr.u32 	%r496, %r479, 10;
	xor.b32  	%r497, %r495, %r496;
	add.s32 	%r498, %r497, %r20;
	shf.l.wrap.b32 	%r499, %r32, %r32, 25;
	shf.l.wrap.b32 	%r500, %r32, %r32, 14;
	xor.b32  	%r501, %r499, %r500;
	shr.u32 	%r502, %r32, 3;
	xor.b32  	%r503, %r501, %r502;
	add.s32 	%r504, %r498, %r19;
	add.s32 	%r505, %r504, %r503;
	shf.l.wrap.b32 	%r506, %r492, %r492, 15;
	shf.l.wrap.b32 	%r507, %r492, %r492, 13;
	xor.b32  	%r508, %r506, %r507;
	shr.u32 	%r509, %r492, 10;
	xor.b32  	%r510, %r508, %r509;
	add.s32 	%r511, %r510, %r21;
	shf.l.wrap.b32 	%r512, %r33, %r33, 25;
	shf.l.wrap.b32 	%r513, %r33, %r33, 14;
	xor.b32  	%r514, %r512, %r513;
	shr.u32 	%r515, %r33, 3;
	xor.b32  	%r516, %r514, %r515;
	add.s32 	%r517, %r511, %r32;
	add.s32 	%r518, %r517, %r516;
	shf.l.wrap.b32 	%r519, %r505, %r505, 15;
	shf.l.wrap.b32 	%r520, %r505, %r505, 13;
	xor.b32  	%r521, %r519, %r520;
	shr.u32 	%r522, %r505, 10;
	xor.b32  	%r523, %r521, %r522;
	add.s32 	%r524, %r523, %r22;
	shf.l.wrap.b32 	%r525, %r34, %r34, 25;
	shf.l.wrap.b32 	%r526, %r34, %r34, 14;
	xor.b32  	%r527, %r525, %r526;
	shr.u32 	%r528, %r34, 3;
	xor.b32  	%r529, %r527, %r528;
	add.s32 	%r530, %r524, %r33;
	add.s32 	%r531, %r530, %r529;
	shf.l.wrap.b32 	%r532, %r518, %r518, 15;
	shf.l.wrap.b32 	%r533, %r518, %r518, 13;
	xor.b32  	%r534, %r532, %r533;
	shr.u32 	%r535, %r518, 10;
	xor.b32  	%r536, %r534, %r535;
	add.s32 	%r537, %r536, %r453;
	shf.l.wrap.b32 	%r538, %r35, %r35, 25;
	shf.l.wrap.b32 	%r539, %r35, %r35, 14;
	xor.b32  	%r540, %r538, %r539;
	shr.u32 	%r541, %r35, 3;
	xor.b32  	%r542, %r540, %r541;
	add.s32 	%r543, %r537, %r34;
	add.s32 	%r544, %r543, %r542;
	shf.l.wrap.b32 	%r545, %r531, %r531, 15;
	shf.l.wrap.b32 	%r546, %r531, %r531, 13;
	xor.b32  	%r547, %r545, %r546;
	shr.u32 	%r548, %r531, 10;
	xor.b32  	%r549, %r547, %r548;
	add.s32 	%r550, %r549, %r466;
	shf.l.wrap.b32 	%r551, %r36, %r36, 25;
	shf.l.wrap.b32 	%r552, %r36, %r36, 14;
	xor.b32  	%r553, %r551, %r552;
	shr.u32 	%r554, %r36, 3;
	xor.b32  	%r555, %r553, %r554;
	add.s32 	%r556, %r550, %r35;
	add.s32 	%r557, %r556, %r555;
	shf.l.wrap.b32 	%r558, %r544, %r544, 15;
	shf.l.wrap.b32 	%r559, %r544, %r544, 13;
	xor.b32  	%r560, %r558, %r559;
	shr.u32 	%r561, %r544, 10;
	xor.b32  	%r562, %r560, %r561;
	add.s32 	%r563, %r562, %r479;
	shf.l.wrap.b32 	%r564, %r37, %r37, 25;
	shf.l.wrap.b32 	%r565, %r37, %r37, 14;
	xor.b32  	%r566, %r564, %r565;
	shr.u32 	%r567, %r37, 3;
	xor.b32  	%r568, %r566, %r567;
	add.s32 	%r569, %r563, %r36;
	add.s32 	%r570, %r569, %r568;
	shf.l.wrap.b32 	%r571, %r557, %r557, 15;
	shf.l.wrap.b32 	%r572, %r557, %r557, 13;
	xor.b32  	%r573, %r571, %r572;
	shr.u32 	%r574, %r557, 10;
	xor.b32  	%r575, %r573, %r574;
	add.s32 	%r576, %r575, %r492;
	shf.l.wrap.b32 	%r577, %r38, %r38, 25;
	shf.l.wrap.b32 	%r578, %r38, %r38, 14;
	xor.b32  	%r579, %r577, %r578;
	shr.u32 	%r580, %r38, 3;
	xor.b32  	%r581, %r579, %r580;
	add.s32 	%r582, %r576, %r37;
	add.s32 	%r583, %r582, %r581;
	shf.l.wrap.b32 	%r584, %r570, %r570, 15;
	shf.l.wrap.b32 	%r585, %r570, %r570, 13;
	xor.b32  	%r586, %r584, %r585;
	shr.u32 	%r587, %r570, 10;
	xor.b32  	%r588, %r586, %r587;
	add.s32 	%r589, %r588, %r505;
	shf.l.wrap.b32 	%r590, %r39, %r39, 25;
	shf.l.wrap.b32 	%r591, %r39, %r39, 14;
	xor.b32  	%r592, %r590, %r591;
	shr.u32 	%r593, %r39, 3;
	xor.b32  	%r594, %r592, %r593;
	add.s32 	%r595, %r589, %r38;
	add.s32 	%r596, %r595, %r594;
	shf.l.wrap.b32 	%r597, %r583, %r583, 15;
	shf.l.wrap.b32 	%r598, %r583, %r583, 13;
	xor.b32  	%r599, %r597, %r598;
	shr.u32 	%r600, %r583, 10;
	xor.b32  	%r601, %r599, %r600;
	add.s32 	%r602, %r601, %r518;
	shf.l.wrap.b32 	%r603, %r20, %r20, 25;
	shf.l.wrap.b32 	%r604, %r20, %r20, 14;
	xor.b32  	%r605, %r603, %r604;
	shr.u32 	%r606, %r20, 3;
	xor.b32  	%r607, %r605, %r606;
	add.s32 	%r608, %r602, %r39;
	add.s32 	%r609, %r608, %r607;
	shf.l.wrap.b32 	%r610, %r596, %r596, 15;
	shf.l.wrap.b32 	%r611, %r596, %r596, 13;
	xor.b32  	%r612, %r610, %r611;
	shr.u32 	%r613, %r596, 10;
	xor.b32  	%r614, %r612, %r613;
	add.s32 	%r615, %r614, %r531;
	shf.l.wrap.b32 	%r616, %r21, %r21, 25;
	shf.l.wrap.b32 	%r617, %r21, %r21, 14;
	xor.b32  	%r618, %r616, %r617;
	shr.u32 	%r619, %r21, 3;
	xor.b32  	%r620, %r618, %r619;
	add.s32 	%r621, %r615, %r20;
	add.s32 	%r622, %r621, %r620;
	shf.l.wrap.b32 	%r623, %r609, %r609, 15;
	shf.l.wrap.b32 	%r624, %r609, %r609, 13;
	xor.b32  	%r625, %r623, %r624;
	shr.u32 	%r626, %r609, 10;
	xor.b32  	%r627, %r625, %r626;
	add.s32 	%r628, %r627, %r544;
	shf.l.wrap.b32 	%r629, %r22, %r22, 25;
	shf.l.wrap.b32 	%r630, %r22, %r22, 14;
	xor.b32  	%r631, %r629, %r630;
	shr.u32 	%r632, %r22, 3;
	xor.b32  	%r633, %r631, %r632;
	add.s32 	%r634, %r628, %r21;
	add.s32 	%r635, %r634, %r633;
	shf.l.wrap.b32 	%r636, %r622, %r622, 15;
	shf.l.wrap.b32 	%r637, %r622, %r622, 13;
	xor.b32  	%r638, %r636, %r637;
	shr.u32 	%r639, %r622, 10;
	xor.b32  	%r640, %r638, %r639;
	add.s32 	%r641, %r640, %r557;
	shf.l.wrap.b32 	%r642, %r453, %r453, 25;
	shf.l.wrap.b32 	%r643, %r453, %r453, 14;
	xor.b32  	%r644, %r642, %r643;
	shr.u32 	%r645, %r453, 3;
	xor.b32  	%r646, %r644, %r645;
	add.s32 	%r647, %r641, %r22;
	add.s32 	%r648, %r647, %r646;
	shf.l.wrap.b32 	%r649, %r440, %r440, 26;
	shf.l.wrap.b32 	%r650, %r440, %r440, 21;
	xor.b32  	%r651, %r649, %r650;
	shf.l.wrap.b32 	%r652, %r440, %r440, 7;
	xor.b32  	%r653, %r651, %r652;
	add.s32 	%r654, %r653, %r365;
	xor.b32  	%r655, %r390, %r415;
	and.b32  	%r656, %r655, %r440;
	xor.b32  	%r657, %r656, %r390;
	ld.const.u32 	%r658, [sha256_gpu_constantTable+64];
	add.s32 	%r659, %r654, %r658;
	add.s32 	%r660, %r659, %r453;
	add.s32 	%r661, %r660, %r657;
	shf.l.wrap.b32 	%r662, %r439, %r439, 30;
	shf.l.wrap.b32 	%r663, %r439, %r439, 19;
	xor.b32  	%r664, %r662, %r663;
	shf.l.wrap.b32 	%r665, %r439, %r439, 10;
	xor.b32  	%r666, %r664, %r665;
	or.b32  	%r667, %r389, %r414;
	and.b32  	%r668, %r667, %r439;
	and.b32  	%r669, %r389, %r414;
	or.b32  	%r670, %r668, %r669;
	add.s32 	%r671, %r661, %r666;
	add.s32 	%r672, %r671, %r670;
	add.s32 	%r673, %r364, %r661;
	shf.l.wrap.b32 	%r674, %r673, %r673, 26;
	shf.l.wrap.b32 	%r675, %r673, %r673, 21;
	xor.b32  	%r676, %r674, %r675;
	shf.l.wrap.b32 	%r677, %r673, %r673, 7;
	xor.b32  	%r678, %r676, %r677;
	add.s32 	%r679, %r678, %r390;
	xor.b32  	%r680, %r415, %r440;
	and.b32  	%r681, %r680, %r673;
	xor.b32  	%r682, %r681, %r415;
	ld.const.u32 	%r683, [sha256_gpu_constantTable+68];
	add.s32 	%r684, %r679, %r683;
	add.s32 	%r685, %r684, %r466;
	add.s32 	%r686, %r685, %r682;
	shf.l.wrap.b32 	%r687, %r672, %r672, 30;
	shf.l.wrap.b32 	%r688, %r672, %r672, 19;
	xor.b32  	%r689, %r687, %r688;
	shf.l.wrap.b32 	%r690, %r672, %r672, 10;
	xor.b32  	%r691, %r689, %r690;
	or.b32  	%r692, %r414, %r439;
	and.b32  	%r693, %r692, %r672;
	and.b32  	%r694, %r414, %r439;
	or.b32  	%r695, %r693, %r694;
	add.s32 	%r696, %r686, %r691;
	add.s32 	%r697, %r696, %r695;
	add.s32 	%r698, %r389, %r686;
	shf.l.wrap.b32 	%r699, %r698, %r698, 26;
	shf.l.wrap.b32 	%r700, %r698, %r698, 21;
	xor.b32  	%r701, %r699, %r700;
	shf.l.wrap.b32 	%r702, %r698, %r698, 7;
	xor.b32  	%r703, %r701, %r702;
	add.s32 	%r704, %r703, %r415;
	xor.b32  	%r705, %r440, %r673;
	and.b32  	%r706, %r705, %r698;
	xor.b32  	%r707, %r706, %r440;
	ld.const.u32 	%r708, [sha256_gpu_constantTable+72];
	add.s32 	%r709, %r704, %r708;
	add.s32 	%r710, %r709, %r479;
	add.s32 	%r711, %r710, %r707;
	shf.l.wrap.b32 	%r712, %r697, %r697, 30;
	shf.l.wrap.b32 	%r713, %r697, %r697, 19;
	xor.b32  	%r714, %r712, %r713;
	shf.l.wrap.b32 	%r715, %r697, %r697, 10;
	xor.b32  	%r716, %r714, %r715;
	or.b32  	%r717, %r439, %r672;
	and.b32  	%r718, %r717, %r697;
	and.b32  	%r719, %r439, %r672;
	or.b32  	%r720, %r718, %r719;
	add.s32 	%r721, %r711, %r716;
	add.s32 	%r722, %r721, %r720;
	add.s32 	%r723, %r414, %r711;
	shf.l.wrap.b32 	%r724, %r723, %r723, 26;
	shf.l.wrap.b32 	%r725, %r723, %r723, 21;
	xor.b32  	%r726, %r724, %r725;
	shf.l.wrap.b32 	%r727, %r723, %r723, 7;
	xor.b32  	%r728, %r726, %r727;
	add.s32 	%r729, %r728, %r440;
	xor.b32  	%r730, %r673, %r698;
	and.b32  	%r731, %r730, %r723;
	xor.b32  	%r732, %r731, %r673;
	ld.const.u32 	%r733, [sha256_gpu_constantTable+76];
	add.s32 	%r734, %r729, %r733;
	add.s32 	%r735, %r734, %r492;
	add.s32 	%r736, %r735, %r732;
	shf.l.wrap.b32 	%r737, %r722, %r722, 30;
	shf.l.wrap.b32 	%r738, %r722, %r722, 19;
	xor.b32  	%r739, %r737, %r738;
	shf.l.wrap.b32 	%r740, %r722, %r722, 10;
	xor.b32  	%r741, %r739, %r740;
	or.b32  	%r742, %r672, %r697;
	and.b32  	%r743, %r742, %r722;
	and.b32  	%r744, %r672, %r697;
	or.b32  	%r745, %r743, %r744;
	add.s32 	%r746, %r736, %r741;
	add.s32 	%r747, %r746, %r745;
	add.s32 	%r748, %r439, %r736;
	shf.l.wrap.b32 	%r749, %r748, %r748, 26;
	shf.l.wrap.b32 	%r750, %r748, %r748, 21;
	xor.b32  	%r751, %r749, %r750;
	shf.l.wrap.b32 	%r752, %r748, %r748, 7;
	xor.b32  	%r753, %r751, %r752;
	add.s32 	%r754, %r753, %r673;
	xor.b32  	%r755, %r698, %r723;
	and.b32  	%r756, %r755, %r748;
	xor.b32  	%r757, %r756, %r698;
	ld.const.u32 	%r758, [sha256_gpu_constantTable+80];
	add.s32 	%r759, %r754, %r758;
	add.s32 	%r760, %r759, %r505;
	add.s32 	%r761, %r760, %r757;
	shf.l.wrap.b32 	%r762, %r747, %r747, 30;
	shf.l.wrap.b32 	%r763, %r747, %r747, 19;
	xor.b32  	%r764, %r762, %r763;
	shf.l.wrap.b32 	%r765, %r747, %r747, 10;
	xor.b32  	%r766, %r764, %r765;
	or.b32  	%r767, %r697, %r722;
	and.b32  	%r768, %r767, %r747;
	and.b32  	%r769, %r697, %r722;
	or.b32  	%r770, %r768, %r769;
	add.s32 	%r771, %r761, %r766;
	add.s32 	%r772, %r771, %r770;
	add.s32 	%r773, %r672, %r761;
	shf.l.wrap.b32 	%r774, %r773, %r773, 26;
	shf.l.wrap.b32 	%r775, %r773, %r773, 21;
	xor.b32  	%r776, %r774, %r775;
	shf.l.wrap.b32 	%r777, %r773, %r773, 7;
	xor.b32  	%r778, %r776, %r777;
	add.s32 	%r779, %r778, %r698;
	xor.b32  	%r780, %r723, %r748;
	and.b32  	%r781, %r780, %r773;
	xor.b32  	%r782, %r781, %r723;
	ld.const.u32 	%r783, [sha256_gpu_constantTable+84];
	add.s32 	%r784, %r779, %r783;
	add.s32 	%r785, %r784, %r518;
	add.s32 	%r786, %r785, %r782;
	shf.l.wrap.b32 	%r787, %r772, %r772, 30;
	shf.l.wrap.b32 	%r788, %r772, %r772, 19;
	xor.b32  	%r789, %r787, %r788;
	shf.l.wrap.b32 	%r790, %r772, %r772, 10;
	xor.b32  	%r791, %r789, %r790;
	or.b32  	%r792, %r722, %r747;
	and.b32  	%r793, %r792, %r772;
	and.b32  	%r794, %r722, %r747;
	or.b32  	%r795, %r793, %r794;
	add.s32 	%r796, %r786, %r791;
	add.s32 	%r797, %r796, %r795;
	add.s32 	%r798, %r697, %r786;
	shf.l.wrap.b32 	%r799, %r798, %r798, 26;
	shf.l.wrap.b32 	%r800, %r798, %r798, 21;
	xor.b32  	%r801, %r799, %r800;
	shf.l.wrap.b32 	%r802, %r798, %r798, 7;
	xor.b32  	%r803, %r801, %r802;
	add.s32 	%r804, %r803, %r723;
	xor.b32  	%r805, %r748, %r773;
	and.b32  	%r806, %r805, %r798;
	xor.b32  	%r807, %r806, %r748;
	ld.const.u32 	%r808, [sha256_gpu_constantTable+88];
	add.s32 	%r809, %r804, %r808;
	add.s32 	%r810, %r809, %r531;
	add.s32 	%r811, %r810, %r807;
	shf.l.wrap.b32 	%r812, %r797, %r797, 30;
	shf.l.wrap.b32 	%r813, %r797, %r797, 19;
	xor.b32  	%r814, %r812, %r813;
	shf.l.wrap.b32 	%r815, %r797, %r797, 10;
	xor.b32  	%r816, %r814, %r815;
	or.b32  	%r817, %r747, %r772;
	and.b32  	%r818, %r817, %r797;
	and.b32  	%r819, %r747, %r772;
	or.b32  	%r820, %r818, %r819;
	add.s32 	%r821, %r811, %r816;
	add.s32 	%r822, %r821, %r820;
	add.s32 	%r823, %r722, %r811;
	shf.l.wrap.b32 	%r824, %r823, %r823, 26;
	shf.l.wrap.b32 	%r825, %r823, %r823, 21;
	xor.b32  	%r826, %r824, %r825;
	shf.l.wrap.b32 	%r827, %r823, %r823, 7;
	xor.b32  	%r828, %r826, %r827;
	add.s32 	%r829, %r828, %r748;
	xor.b32  	%r830, %r773, %r798;
	and.b32  	%r831, %r830, %r823;
	xor.b32  	%r832, %r831, %r773;
	ld.const.u32 	%r833, [sha256_gpu_constantTable+92];
	add.s32 	%r834, %r829, %r833;
	add.s32 	%r835, %r834, %r544;
	add.s32 	%r836, %r835, %r832;
	shf.l.wrap.b32 	%r837, %r822, %r822, 30;
	shf.l.wrap.b32 	%r838, %r822, %r822, 19;
	xor.b32  	%r839, %r837, %r838;
	shf.l.wrap.b32 	%r840, %r822, %r822, 10;
	xor.b32  	%r841, %r839, %r840;
	or.b32  	%r842, %r772, %r797;
	and.b32  	%r843, %r842, %r822;
	and.b32  	%r844, %r772, %r797;
	or.b32  	%r845, %r843, %r844;
	add.s32 	%r846, %r836, %r841;
	add.s32 	%r847, %r846, %r845;
	add.s32 	%r848, %r747, %r836;
	shf.l.wrap.b32 	%r849, %r848, %r848, 26;
	shf.l.wrap.b32 	%r850, %r848, %r848, 21;
	xor.b32  	%r851, %r849, %r850;
	shf.l.wrap.b32 	%r852, %r848, %r848, 7;
	xor.b32  	%r853, %r851, %r852;
	add.s32 	%r854, %r853, %r773;
	xor.b32  	%r855, %r798, %r823;
	and.b32  	%r856, %r855, %r848;
	xor.b32  	%r857, %r856, %r798;
	ld.const.u32 	%r858, [sha256_gpu_constantTable+96];
	add.s32 	%r859, %r854, %r858;
	add.s32 	%r860, %r859, %r557;
	add.s32 	%r861, %r860, %r857;
	shf.l.wrap.b32 	%r862, %r847, %r847, 30;
	shf.l.wrap.b32 	%r863, %r847, %r847, 19;
	xor.b32  	%r864, %r862, %r863;
	shf.l.wrap.b32 	%r865, %r847, %r847, 10;
	xor.b32  	%r866, %r864, %r865;
	or.b32  	%r867, %r797, %r822;
	and.b32  	%r868, %r867, %r847;
	and.b32  	%r869, %r797, %r822;
	or.b32  	%r870, %r868, %r869;
	add.s32 	%r871, %r861, %r866;
	add.s32 	%r872, %r871, %r870;
	add.s32 	%r873, %r772, %r861;
	shf.l.wrap.b32 	%r874, %r873, %r873, 26;
	shf.l.wrap.b32 	%r875, %r873, %r873, 21;
	xor.b32  	%r876, %r874, %r875;
	shf.l.wrap.b32 	%r877, %r873, %r873, 7;
	xor.b32  	%r878, %r876, %r877;
	add.s32 	%r879, %r878, %r798;
	xor.b32  	%r880, %r823, %r848;
	and.b32  	%r881, %r880, %r873;
	xor.b32  	%r882, %r881, %r823;
	ld.const.u32 	%r883, [sha256_gpu_constantTable+100];
	add.s32 	%r884, %r879, %r883;
	add.s32 	%r885, %r884, %r570;
	add.s32 	%r886, %r885, %r882;
	shf.l.wrap.b32 	%r887, %r872, %r872, 30;
	shf.l.wrap.b32 	%r888, %r872, %r872, 19;
	xor.b32  	%r889, %r887, %r888;
	shf.l.wrap.b32 	%r890, %r872, %r872, 10;
	xor.b32  	%r891, %r889, %r890;
	or.b32  	%r892, %r822, %r847;
	and.b32  	%r893, %r892, %r872;
	and.b32  	%r894, %r822, %r847;
	or.b32  	%r895, %r893, %r894;
	add.s32 	%r896, %r886, %r891;
	add.s32 	%r897, %r896, %r895;
	add.s32 	%r898, %r797, %r886;
	shf.l.wrap.b32 	%r899, %r898, %r898, 26;
	shf.l.wrap.b32 	%r900, %r898, %r898, 21;
	xor.b32  	%r901, %r899, %r900;
	shf.l.wrap.b32 	%r902, %r898, %r898, 7;
	xor.b32  	%r903, %r901, %r902;
	add.s32 	%r904, %r903, %r823;
	xor.b32  	%r905, %r848, %r873;
	and.b32  	%r906, %r905, %r898;
	xor.b32  	%r907, %r906, %r848;
	ld.const.u32 	%r908, [sha256_gpu_constantTable+104];
	add.s32 	%r909, %r904, %r908;
	add.s32 	%r910, %r909, %r583;
	add.s32 	%r911, %r910, %r907;
	shf.l.wrap.b32 	%r912, %r897, %r897, 30;
	shf.l.wrap.b32 	%r913, %r897, %r897, 19;
	xor.b32  	%r914, %r912, %r913;
	shf.l.wrap.b32 	%r915, %r897, %r897, 10;
	xor.b32  	%r916, %r914, %r915;
	or.b32  	%r917, %r847, %r872;
	and.b32  	%r918, %r917, %r897;
	and.b32  	%r919, %r847, %r872;
	or.b32  	%r920, %r918, %r919;
	add.s32 	%r921, %r911, %r916;
	add.s32 	%r922, %r921, %r920;
	add.s32 	%r923, %r822, %r911;
	shf.l.wrap.b32 	%r924, %r923, %r923, 26;
	shf.l.wrap.b32 	%r925, %r923, %r923, 21;
	xor.b32  	%r926, %r924, %r925;
	shf.l.wrap.b32 	%r927, %r923, %r923, 7;
	xor.b32  	%r928, %r926, %r927;
	add.s32 	%r929, %r928, %r848;
	xor.b32  	%r930, %r873, %r898;
	and.b32  	%r931, %r930, %r923;
	xor.b32  	%r932, %r931, %r873;
	ld.const.u32 	%r933, [sha256_gpu_constantTable+108];
	add.s32 	%r934, %r929, %r933;
	add.s32 	%r935, %r934, %r596;
	add.s32 	%r936, %r935, %r932;
	shf.l.wrap.b32 	%r937, %r922, %r922, 30;
	shf.l.wrap.b32 	%r938, %r922, %r922, 19;
	xor.b32  	%r939, %r937, %r938;
	shf.l.wrap.b32 	%r940, %r922, %r922, 10;
	xor.b32  	%r941, %r939, %r940;
	or.b32  	%r942, %r872, %r897;
	and.b32  	%r943, %r942, %r922;
	and.b32  	%r944, %r872, %r897;
	or.b32  	%r945, %r943, %r944;
	add.s32 	%r946, %r936, %r941;
	add.s32 	%r947, %r946, %r945;
	add.s32 	%r948, %r847, %r936;
	shf.l.wrap.b32 	%r949, %r948, %r948, 26;
	shf.l.wrap.b32 	%r950, %r948, %r948, 21;
	xor.b32  	%r951, %r949, %r950;
	shf.l.wrap.b32 	%r952, %r948, %r948, 7;
	xor.b32  	%r953, %r951, %r952;
	add.s32 	%r954, %r953, %r873;
	xor.b32  	%r955, %r898, %r923;
	and.b32  	%r956, %r955, %r948;
	xor.b32  	%r957, %r956, %r898;
	ld.const.u32 	%r958, [sha256_gpu_constantTable+112];
	add.s32 	%r959, %r954, %r958;
	add.s32 	%r960, %r959, %r609;
	add.s32 	%r961, %r960, %r957;
	shf.l.wrap.b32 	%r962, %r947, %r947, 30;
	shf.l.wrap.b32 	%r963, %r947, %r947, 19;
	xor.b32  	%r964, %r962, %r963;
	shf.l.wrap.b32 	%r965, %r947, %r947, 10;
	xor.b32  	%r966, %r964, %r965;
	or.b32  	%r967, %r897, %r922;
	and.b32  	%r968, %r967, %r947;
	and.b32  	%r969, %r897, %r922;
	or.b32  	%r970, %r968, %r969;
	add.s32 	%r971, %r961, %r966;
	add.s32 	%r972, %r971, %r970;
	add.s32 	%r973, %r872, %r961;
	shf.l.wrap.b32 	%r974, %r973, %r973, 26;
	shf.l.wrap.b32 	%r975, %r973, %r973, 21;
	xor.b32  	%r976, %r974, %r975;
	shf.l.wrap.b32 	%r977, %r973, %r973, 7;
	xor.b32  	%r978, %r976, %r977;
	add.s32 	%r979, %r978, %r898;
	xor.b32  	%r980, %r923, %r948;
	and.b32  	%r981, %r980, %r973;
	xor.b32  	%r982, %r981, %r923;
	ld.const.u32 	%r983, [sha256_gpu_constantTable+116];
	add.s32 	%r984, %r979, %r983;
	add.s32 	%r985, %r984, %r622;
	add.s32 	%r986, %r985, %r982;
	shf.l.wrap.b32 	%r987, %r972, %r972, 30;
	shf.l.wrap.b32 	%r988, %r972, %r972, 19;
	xor.b32  	%r989, %r987, %r988;
	shf.l.wrap.b32 	%r990, %r972, %r972, 10;
	xor.b32  	%r991, %r989, %r990;
	or.b32  	%r992, %r922, %r947;
	and.b32  	%r993, %r992, %r972;
	and.b32  	%r994, %r922, %r947;
	or.b32  	%r995, %r993, %r994;
	add.s32 	%r996, %r986, %r991;
	add.s32 	%r997, %r996, %r995;
	add.s32 	%r998, %r897, %r986;
	shf.l.wrap.b32 	%r999, %r998, %r998, 26;
	shf.l.wrap.b32 	%r1000, %r998, %r998, 21;
	xor.b32  	%r1001, %r999, %r1000;
	shf.l.wrap.b32 	%r1002, %r998, %r998, 7;
	xor.b32  	%r1003, %r1001, %r1002;
	add.s32 	%r1004, %r1003, %r923;
	xor.b32  	%r1005, %r948, %r973;
	and.b32  	%r1006, %r1005, %r998;
	xor.b32  	%r1007, %r1006, %r948;
	ld.const.u32 	%r1008, [sha256_gpu_constantTable+120];
	add.s32 	%r1009, %r1004, %r1008;
	add.s32 	%r1010, %r1009, %r635;
	add.s32 	%r1011, %r1010, %r1007;
	shf.l.wrap.b32 	%r1012, %r997, %r997, 30;
	shf.l.wrap.b32 	%r1013, %r997, %r997, 19;
	xor.b32  	%r1014, %r1012, %r1013;
	shf.l.wrap.b32 	%r1015, %r997, %r997, 10;
	xor.b32  	%r1016, %r1014, %r1015;
	or.b32  	%r1017, %r947, %r972;
	and.b32  	%r1018, %r1017, %r997;
	and.b32  	%r1019, %r947, %r972;
	or.b32  	%r1020, %r1018, %r1019;
	add.s32 	%r1021, %r1011, %r1016;
	add.s32 	%r1022, %r1021, %r1020;
	add.s32 	%r1023, %r922, %r1011;
	shf.l.wrap.b32 	%r1024, %r1023, %r1023, 26;
	shf.l.wrap.b32 	%r1025, %r1023, %r1023, 21;
	xor.b32  	%r1026, %r1024, %r1025;
	shf.l.wrap.b32 	%r1027, %r1023, %r1023, 7;
	xor.b32  	%r1028, %r1026, %r1027;
	add.s32 	%r1029, %r1028, %r948;
	xor.b32  	%r1030, %r973, %r998;
	and.b32  	%r1031, %r1030, %r1023;
	xor.b32  	%r1032, %r1031, %r973;
	ld.const.u32 	%r1033, [sha256_gpu_constantTable+124];
	add.s32 	%r1034, %r1029, %r1033;
	add.s32 	%r1035, %r1034, %r648;
	add.s32 	%r1036, %r1035, %r1032;
	shf.l.wrap.b32 	%r1037, %r1022, %r1022, 30;
	shf.l.wrap.b32 	%r1038, %r1022, %r1022, 19;
	xor.b32  	%r1039, %r1037, %r1038;
	shf.l.wrap.b32 	%r1040, %r1022, %r1022, 10;
	xor.b32  	%r1041, %r1039, %r1040;
	or.b32  	%r1042, %r972, %r997;
	and.b32  	%r1043, %r1042, %r1022;
	and.b32  	%r1044, %r972, %r997;
	or.b32  	%r1045, %r1043, %r1044;
	add.s32 	%r1046, %r1036, %r1041;
	add.s32 	%r1047, %r1046, %r1045;
	add.s32 	%r1048, %r947, %r1036;
	shf.l.wrap.b32 	%r1049, %r635, %r635, 15;
	shf.l.wrap.b32 	%r1050, %r635, %r635, 13;
	xor.b32  	%r1051, %r1049, %r1050;
	shr.u32 	%r1052, %r635, 10;
	xor.b32  	%r1053, %r1051, %r1052;
	add.s32 	%r1054, %r1053, %r570;
	shf.l.wrap.b32 	%r1055, %r466, %r466, 25;
	shf.l.wrap.b32 	%r1056, %r466, %r466, 14;
	xor.b32  	%r1057, %r1055, %r1056;
	shr.u32 	%r1058, %r466, 3;
	xor.b32  	%r1059, %r1057, %r1058;
	add.s32 	%r1060, %r1054, %r453;
	add.s32 	%r1061, %r1060, %r1059;
	shf.l.wrap.b32 	%r1062, %r648, %r648, 15;
	shf.l.wrap.b32 	%r1063, %r648, %r648, 13;
	xor.b32  	%r1064, %r1062, %r1063;
	shr.u32 	%r1065, %r648, 10;
	xor.b32  	%r1066, %r1064, %r1065;
	add.s32 	%r1067, %r1066, %r583;
	shf.l.wrap.b32 	%r1068, %r479, %r479, 25;
	shf.l.wrap.b32 	%r1069, %r479, %r479, 14;
	xor.b32  	%r1070, %r1068, %r1069;
	shr.u32 	%r1071, %r479, 3;
	xor.b32  	%r1072, %r1070, %r1071;
	add.s32 	%r1073, %r1067, %r466;
	add.s32 	%r1074, %r1073, %r1072;
	shf.l.wrap.b32 	%r1075, %r1061, %r1061, 15;
	shf.l.wrap.b32 	%r1076, %r1061, %r1061, 13;
	xor.b32  	%r1077, %r1075, %r1076;
	shr.u32 	%r1078, %r1061, 10;
	xor.b32  	%r1079, %r1077, %r1078;
	add.s32 	%r1080, %r1079, %r596;
	shf.l.wrap.b32 	%r1081, %r492, %r492, 25;
	shf.l.wrap.b32 	%r1082, %r492, %r492, 14;
	xor.b32  	%r1083, %r1081, %r1082;
	shr.u32 	%r1084, %r492, 3;
	xor.b32  	%r1085, %r1083, %r1084;
	add.s32 	%r1086, %r1080, %r479;
	add.s32 	%r1087, %r1086, %r1085;
	shf.l.wrap.b32 	%r1088, %r1074, %r1074, 15;
	shf.l.wrap.b32 	%r1089, %r1074, %r1074, 13;
	xor.b32  	%r1090, %r1088, %r1089;
	shr.u32 	%r1091, %r1074, 10;
	xor.b32  	%r1092, %r1090, %r1091;
	add.s32 	%r1093, %r1092, %r609;
	shf.l.wrap.b32 	%r1094, %r505, %r505, 25;
	shf.l.wrap.b32 	%r1095, %r505, %r505, 14;
	xor.b32  	%r1096, %r1094, %r1095;
	shr.u32 	%r1097, %r505, 3;
	xor.b32  	%r1098, %r1096, %r1097;
	add.s32 	%r1099, %r1093, %r492;
	add.s32 	%r1100, %r1099, %r1098;
	shf.l.wrap.b32 	%r1101, %r1087, %r1087, 15;
	shf.l.wrap.b32 	%r1102, %r1087, %r1087, 13;
	xor.b32  	%r1103, %r1101, %r1102;
	shr.u32 	%r1104, %r1087, 10;
	xor.b32  	%r1105, %r1103, %r1104;
	add.s32 	%r1106, %r1105, %r622;
	shf.l.wrap.b32 	%r1107, %r518, %r518, 25;
	shf.l.wrap.b32 	%r1108, %r518, %r518, 14;
	xor.b32  	%r1109, %r1107, %r1108;
	shr.u32 	%r1110, %r518, 3;
	xor.b32  	%r1111, %r1109, %r1110;
	add.s32 	%r1112, %r1106, %r505;
	add.s32 	%r1113, %r1112, %r1111;
	shf.l.wrap.b32 	%r1114, %r1100, %r1100, 15;
	shf.l.wrap.b32 	%r1115, %r1100, %r1100, 13;
	xor.b32  	%r1116, %r1114, %r1115;
	shr.u32 	%r1117, %r1100, 10;
	xor.b32  	%r1118, %r1116, %r1117;
	add.s32 	%r1119, %r1118, %r635;
	shf.l.wrap.b32 	%r1120, %r531, %r531, 25;
	shf.l.wrap.b32 	%r1121, %r531, %r531, 14;
	xor.b32  	%r1122, %r1120, %r1121;
	shr.u32 	%r1123, %r531, 3;
	xor.b32  	%r1124, %r1122, %r1123;
	add.s32 	%r1125, %r1119, %r518;
	add.s32 	%r1126, %r1125, %r1124;
	shf.l.wrap.b32 	%r1127, %r1113, %r1113, 15;
	shf.l.wrap.b32 	%r1128, %r1113, %r1113, 13;
	xor.b32  	%r1129, %r1127, %r1128;
	shr.u32 	%r1130, %r1113, 10;
	xor.b32  	%r1131, %r1129, %r1130;
	add.s32 	%r1132, %r1131, %r648;
	shf.l.wrap.b32 	%r1133, %r544, %r544, 25;
	shf.l.wrap.b32 	%r1134, %r544, %r544, 14;
	xor.b32  	%r1135, %r1133, %r1134;
	shr.u32 	%r1136, %r544, 3;
	xor.b32  	%r1137, %r1135, %r1136;
	add.s32 	%r1138, %r1132, %r531;
	add.s32 	%r1139, %r1138, %r1137;
	shf.l.wrap.b32 	%r1140, %r1126, %r1126, 15;
	shf.l.wrap.b32 	%r1141, %r1126, %r1126, 13;
	xor.b32  	%r1142, %r1140, %r1141;
	shr.u32 	%r1143, %r1126, 10;
	xor.b32  	%r1144, %r1142, %r1143;
	add.s32 	%r1145, %r1144, %r1061;
	shf.l.wrap.b32 	%r1146, %r557, %r557, 25;
	shf.l.wrap.b32 	%r1147, %r557, %r557, 14;
	xor.b32  	%r1148, %r1146, %r1147;
	shr.u32 	%r1149, %r557, 3;
	xor.b32  	%r1150, %r1148, %r1149;
	add.s32 	%r1151, %r1145, %r544;
	add.s32 	%r1152, %r1151, %r1150;
	shf.l.wrap.b32 	%r1153, %r1139, %r1139, 15;
	shf.l.wrap.b32 	%r1154, %r1139, %r1139, 13;
	xor.b32  	%r1155, %r1153, %r1154;
	shr.u32 	%r1156, %r1139, 10;
	xor.b32  	%r1157, %r1155, %r1156;
	add.s32 	%r1158, %r1157, %r1074;
	shf.l.wrap.b32 	%r1159, %r570, %r570, 25;
	shf.l.wrap.b32 	%r1160, %r570, %r570, 14;
	xor.b32  	%r1161, %r1159, %r1160;
	shr.u32 	%r1162, %r570, 3;
	xor.b32  	%r1163, %r1161, %r1162;
	add.s32 	%r1164, %r1158, %r557;
	add.s32 	%r1165, %r1164, %r1163;
	shf.l.wrap.b32 	%r1166, %r1152, %r1152, 15;
	shf.l.wrap.b32 	%r1167, %r1152, %r1152, 13;
	xor.b32  	%r1168, %r1166, %r1167;
	shr.u32 	%r1169, %r1152, 10;
	xor.b32  	%r1170, %r1168, %r1169;
	add.s32 	%r1171, %r1170, %r1087;
	shf.l.wrap.b32 	%r1172, %r583, %r583, 25;
	shf.l.wrap.b32 	%r1173, %r583, %r583, 14;
	xor.b32  	%r1174, %r1172, %r1173;
	shr.u32 	%r1175, %r583, 3;
	xor.b32  	%r1176, %r1174, %r1175;
	add.s32 	%r1177, %r1171, %r570;
	add.s32 	%r1178, %r1177, %r1176;
	shf.l.wrap.b32 	%r1179, %r1165, %r1165, 15;
	shf.l.wrap.b32 	%r1180, %r1165, %r1165, 13;
	xor.b32  	%r1181, %r1179, %r1180;
	shr.u32 	%r1182, %r1165, 10;
	xor.b32  	%r1183, %r1181, %r1182;
	add.s32 	%r1184, %r1183, %r1100;
	shf.l.wrap.b32 	%r1185, %r596, %r596, 25;
	shf.l.wrap.b32 	%r1186, %r596, %r596, 14;
	xor.b32  	%r1187, %r1185, %r1186;
	shr.u32 	%r1188, %r596, 3;
	xor.b32  	%r1189, %r1187, %r1188;
	add.s32 	%r1190, %r1184, %r583;
	add.s32 	%r1191, %r1190, %r1189;
	shf.l.wrap.b32 	%r1192, %r1178, %r1178, 15;
	shf.l.wrap.b32 	%r1193, %r1178, %r1178, 13;
	xor.b32  	%r1194, %r1192, %r1193;
	shr.u32 	%r1195, %r1178, 10;
	xor.b32  	%r1196, %r1194, %r1195;
	add.s32 	%r1197, %r1196, %r1113;
	shf.l.wrap.b32 	%r1198, %r609, %r609, 25;
	shf.l.wrap.b32 	%r1199, %r609, %r609, 14;
	xor.b32  	%r1200, %r1198, %r1199;
	shr.u32 	%r1201, %r609, 3;
	xor.b32  	%r1202, %r1200, %r1201;
	add.s32 	%r1203, %r1197, %r596;
	add.s32 	%r1204, %r1203, %r1202;
	shf.l.wrap.b32 	%r1205, %r1191, %r1191, 15;
	shf.l.wrap.b32 	%r1206, %r1191, %r1191, 13;
	xor.b32  	%r1207, %r1205, %r1206;
	shr.u32 	%r1208, %r1191, 10;
	xor.b32  	%r1209, %r1207, %r1208;
	add.s32 	%r1210, %r1209, %r1126;
	shf.l.wrap.b32 	%r1211, %r622, %r622, 25;
	shf.l.wrap.b32 	%r1212, %r622, %r622, 14;
	xor.b32  	%r1213, %r1211, %r1212;
	shr.u32 	%r1214, %r622, 3;
	xor.b32  	%r1215, %r1213, %r1214;
	add.s32 	%r1216, %r1210, %r609;
	add.s32 	%r1217, %r1216, %r1215;
	shf.l.wrap.b32 	%r1218, %r1204, %r1204, 15;
	shf.l.wrap.b32 	%r1219, %r1204, %r1204, 13;
	xor.b32  	%r1220, %r1218, %r1219;
	shr.u32 	%r1221, %r1204, 10;
	xor.b32  	%r1222, %r1220, %r1221;
	add.s32 	%r1223, %r1222, %r1139;
	shf.l.wrap.b32 	%r1224, %r635, %r635, 25;
	shf.l.wrap.b32 	%r1225, %r635, %r635, 14;
	xor.b32  	%r1226, %r1224, %r1225;
	shr.u32 	%r1227, %r635, 3;
	xor.b32  	%r1228, %r1226, %r1227;
	add.s32 	%r1229, %r1223, %r622;
	add.s32 	%r1230, %r1229, %r1228;
	shf.l.wrap.b32 	%r1231, %r1217, %r1217, 15;
	shf.l.wrap.b32 	%r1232, %r1217, %r1217, 13;
	xor.b32  	%r1233, %r1231, %r1232;
	shr.u32 	%r1234, %r1217, 10;
	xor.b32  	%r1235, %r1233, %r1234;
	add.s32 	%r1236, %r1235, %r1152;
	shf.l.wrap.b32 	%r1237, %r648, %r648, 25;
	shf.l.wrap.b32 	%r1238, %r648, %r648, 14;
	xor.b32  	%r1239, %r1237, %r1238;
	shr.u32 	%r1240, %r648, 3;
	xor.b32  	%r1241, %r1239, %r1240;
	add.s32 	%r1242, %r1236, %r635;
	add.s32 	%r1243, %r1242, %r1241;
	shf.l.wrap.b32 	%r1244, %r1230, %r1230, 15;
	shf.l.wrap.b32 	%r1245, %r1230, %r1230, 13;
	xor.b32  	%r1246, %r1244, %r1245;
	shr.u32 	%r1247, %r1230, 10;
	xor.b32  	%r1248, %r1246, %r1247;
	add.s32 	%r1249, %r1248, %r1165;
	shf.l.wrap.b32 	%r1250, %r1061, %r1061, 25;
	shf.l.wrap.b32 	%r1251, %r1061, %r1061, 14;
	xor.b32  	%r1252, %r1250, %r1251;
	shr.u32 	%r1253, %r1061, 3;
	xor.b32  	%r1254, %r1252, %r1253;
	add.s32 	%r1255, %r1249, %r648;
	add.s32 	%r1256, %r1255, %r1254;
	shf.l.wrap.b32 	%r1257, %r1048, %r1048, 26;
	shf.l.wrap.b32 	%r1258, %r1048, %r1048, 21;
	xor.b32  	%r1259, %r1257, %r1258;
	shf.l.wrap.b32 	%r1260, %r1048, %r1048, 7;
	xor.b32  	%r1261, %r1259, %r1260;
	add.s32 	%r1262, %r1261, %r973;
	xor.b32  	%r1263, %r998, %r1023;
	and.b32  	%r1264, %r1263, %r1048;
	xor.b32  	%r1265, %r1264, %r998;
	ld.const.u32 	%r1266, [sha256_gpu_constantTable+128];
	add.s32 	%r1267, %r1262, %r1266;
	add.s32 	%r1268, %r1267, %r1061;
	add.s32 	%r1269, %r1268, %r1265;
	shf.l.wrap.b32 	%r1270, %r1047, %r1047, 30;
	shf.l.wrap.b32 	%r1271, %r1047, %r1047, 19;
	xor.b32  	%r1272, %r1270, %r1271;
	shf.l.wrap.b32 	%r1273, %r1047, %r1047, 10;
	xor.b32  	%r1274, %r1272, %r1273;
	or.b32  	%r1275, %r997, %r1022;
	and.b32  	%r1276, %r1275, %r1047;
	and.b32  	%r1277, %r997, %r1022;
	or.b32  	%r1278, %r1276, %r1277;
	add.s32 	%r1279, %r1269, %r1274;
	add.s32 	%r1280, %r1279, %r1278;
	add.s32 	%r1281, %r972, %r1269;
	shf.l.wrap.b32 	%r1282, %r1281, %r1281, 26;
	shf.l.wrap.b32 	%r1283, %r1281, %r1281, 21;
	xor.b32  	%r1284, %r1282, %r1283;
	shf.l.wrap.b32 	%r1285, %r1281, %r1281, 7;
	xor.b32  	%r1286, %r1284, %r1285;
	add.s32 	%r1287, %r1286, %r998;
	xor.b32  	%r1288, %r1023, %r1048;
	and.b32  	%r1289, %r1288, %r1281;
	xor.b32  	%r1290, %r1289, %r1023;
	ld.const.u32 	%r1291, [sha256_gpu_constantTable+132];
	add.s32 	%r1292, %r1287, %r1291;
	add.s32 	%r1293, %r1292, %r1074;
	add.s32 	%r1294, %r1293, %r1290;
	shf.l.wrap.b32 	%r1295, %r1280, %r1280, 30;
	shf.l.wrap.b32 	%r1296, %r1280, %r1280, 19;
	xor.b32  	%r1297, %r1295, %r1296;
	shf.l.wrap.b32 	%r1298, %r1280, %r1280, 10;
	xor.b32  	%r1299, %r1297, %r1298;
	or.b32  	%r1300, %r1022, %r1047;
	and.b32  	%r1301, %r1300, %r1280;
	and.b32  	%r1302, %r1022, %r1047;
	or.b32  	%r1303, %r1301, %r1302;
	add.s32 	%r1304, %r1294, %r1299;
	add.s32 	%r1305, %r1304, %r1303;
	add.s32 	%r1306, %r997, %r1294;
	shf.l.wrap.b32 	%r1307, %r1306, %r1306, 26;
	shf.l.wrap.b32 	%r1308, %r1306, %r1306, 21;
	xor.b32  	%r1309, %r1307, %r1308;
	shf.l.wrap.b32 	%r1310, %r1306, %r1306, 7;
	xor.b32  	%r1311, %r1309, %r1310;
	add.s32 	%r1312, %r1311, %r1023;
	xor.b32  	%r1313, %r1048, %r1281;
	and.b32  	%r1314, %r1313, %r1306;
	xor.b32  	%r1315, %r1314, %r1048;
	ld.const.u32 	%r1316, [sha256_gpu_constantTable+136];
	add.s32 	%r1317, %r1312, %r1316;
	add.s32 	%r1318, %r1317, %r1087;
	add.s32 	%r1319, %r1318, %r1315;
	shf.l.wrap.b32 	%r1320, %r1305, %r1305, 30;
	shf.l.wrap.b32 	%r1321, %r1305, %r1305, 19;
	xor.b32  	%r1322, %r1320, %r1321;
	shf.l.wrap.b32 	%r1323, %r1305, %r1305, 10;
	xor.b32  	%r1324, %r1322, %r1323;
	or.b32  	%r1325, %r1047, %r1280;
	and.b32  	%r1326, %r1325, %r1305;
	and.b32  	%r1327, %r1047, %r1280;
	or.b32  	%r1328, %r1326, %r1327;
	add.s32 	%r1329, %r1319, %r1324;
	add.s32 	%r1330, %r1329, %r1328;
	add.s32 	%r1331, %r1022, %r1319;
	shf.l.wrap.b32 	%r1332, %r1331, %r1331, 26;
	shf.l.wrap.b32 	%r1333, %r1331, %r1331, 21;
	xor.b32  	%r1334, %r1332, %r1333;
	shf.l.wrap.b32 	%r1335, %r1331, %r1331, 7;
	xor.b32  	%r1336, %r1334, %r1335;
	add.s32 	%r1337, %r1336, %r1048;
	xor.b32  	%r1338, %r1281, %r1306;
	and.b32  	%r1339, %r1338, %r1331;
	xor.b32  	%r1340, %r1339, %r1281;
	ld.const.u32 	%r1341, [sha256_gpu_constantTable+140];
	add.s32 	%r1342, %r1337, %r1341;
	add.s32 	%r1343, %r1342, %r1100;
	add.s32 	%r1344, %r1343, %r1340;
	shf.l.wrap.b32 	%r1345, %r1330, %r1330, 30;
	shf.l.wrap.b32 	%r1346, %r1330, %r1330, 19;
	xor.b32  	%r1347, %r1345, %r1346;
	shf.l.wrap.b32 	%r1348, %r1330, %r1330, 10;
	xor.b32  	%r1349, %r1347, %r1348;
	or.b32  	%r1350, %r1280, %r1305;
	and.b32  	%r1351, %r1350, %r1330;
	and.b32  	%r1352, %r1280, %r1305;
	or.b32  	%r1353, %r1351, %r1352;
	add.s32 	%r1354, %r1344, %r1349;
	add.s32 	%r1355, %r1354, %r1353;
	add.s32 	%r1356, %r1047, %r1344;
	shf.l.wrap.b32 	%r1357, %r1356, %r1356, 26;
	shf.l.wrap.b32 	%r1358, %r1356, %r1356, 21;
	xor.b32  	%r1359, %r1357, %r1358;
	shf.l.wrap.b32 	%r1360, %r1356, %r1356, 7;
	xor.b32  	%r1361, %r1359, %r1360;
	add.s32 	%r1362, %r1361, %r1281;
	xor.b32  	%r1363, %r1306, %r1331;
	and.b32  	%r1364, %r1363, %r1356;
	xor.b32  	%r1365, %r1364, %r1306;
	ld.const.u32 	%r1366, [sha256_gpu_constantTable+144];
	add.s32 	%r1367, %r1362, %r1366;
	add.s32 	%r1368, %r1367, %r1113;
	add.s32 	%r1369, %r1368, %r1365;
	shf.l.wrap.b32 	%r1370, %r1355, %r1355, 30;
	shf.l.wrap.b32 	%r1371, %r1355, %r1355, 19;
	xor.b32  	%r1372, %r1370, %r1371;
	shf.l.wrap.b32 	%r1373, %r1355, %r1355, 10;
	xor.b32  	%r1374, %r1372, %r1373;
	or.b32  	%r1375, %r1305, %r1330;
	and.b32  	%r1376, %r1375, %r1355;
	and.b32  	%r1377, %r1305, %r1330;
	or.b32  	%r1378, %r1376, %r1377;
	add.s32 	%r1379, %r1369, %r1374;
	add.s32 	%r1380, %r1379, %r1378;
	add.s32 	%r1381, %r1280, %r1369;
	shf.l.wrap.b32 	%r1382, %r1381, %r1381, 26;
	shf.l.wrap.b32 	%r1383, %r1381, %r1381, 21;
	xor.b32  	%r1384, %r1382, %r1383;
	shf.l.wrap.b32 	%r1385, %r1381, %r1381, 7;
	xor.b32  	%r1386, %r1384, %r1385;
	add.s32 	%r1387, %r1386, %r1306;
	xor.b32  	%r1388, %r1331, %r1356;
	and.b32  	%r1389, %r1388, %r1381;
	xor.b32  	%r1390, %r1389, %r1331;
	ld.const.u32 	%r1391, [sha256_gpu_constantTable+148];
	add.s32 	%r1392, %r1387, %r1391;
	add.s32 	%r1393, %r1392, %r1126;
	add.s32 	%r1394, %r1393, %r1390;
	shf.l.wrap.b32 	%r1395, %r1380, %r1380, 30;
	shf.l.wrap.b32 	%r1396, %r1380, %r1380, 19;
	xor.b32  	%r1397, %r1395, %r1396;
	shf.l.wrap.b32 	%r1398, %r1380, %r1380, 10;
	xor.b32  	%r1399, %r1397, %r1398;
	or.b32  	%r1400, %r1330, %r1355;
	and.b32  	%r1401, %r1400, %r1380;
	and.b32  	%r1402, %r1330, %r1355;
	or.b32  	%r1403, %r1401, %r1402;
	add.s32 	%r1404, %r1394, %r1399;
	add.s32 	%r1405, %r1404, %r1403;
	add.s32 	%r1406, %r1305, %r1394;
	shf.l.wrap.b32 	%r1407, %r1406, %r1406, 26;
	shf.l.wrap.b32 	%r1408, %r1406, %r1406, 21;
	xor.b32  	%r1409, %r1407, %r1408;
	shf.l.wrap.b32 	%r1410, %r1406, %r1406, 7;
	xor.b32  	%r1411, %r1409, %r1410;
	add.s32 	%r1412, %r1411, %r1331;
	xor.b32  	%r1413, %r1356, %r1381;
	and.b32  	%r1414, %r1413, %r1406;
	xor.b32  	%r1415, %r1414, %r1356;
	ld.const.u32 	%r1416, [sha256_gpu_constantTable+152];
	add.s32 	%r1417, %r1412, %r1416;
	add.s32 	%r1418, %r1417, %r1139;
	add.s32 	%r1419, %r1418, %r1415;
	shf.l.wrap.b32 	%r1420, %r1405, %r1405, 30;
	shf.l.wrap.b32 	%r1421, %r1405, %r1405, 19;
	xor.b32  	%r1422, %r1420, %r1421;
	shf.l.wrap.b32 	%r1423, %r1405, %r1405, 10;
	xor.b32  	%r1424, %r1422, %r1423;
	or.b32  	%r1425, %r1355, %r1380;
	and.b32  	%r1426, %r1425, %r1405;
	and.b32  	%r1427, %r1355, %r1380;
	or.b32  	%r1428, %r1426, %r1427;
	add.s32 	%r1429, %r1419, %r1424;
	add.s32 	%r1430, %r1429, %r1428;
	add.s32 	%r1431, %r1330, %r1419;
	shf.l.wrap.b32 	%r1432, %r1431, %r1431, 26;
	shf.l.wrap.b32 	%r1433, %r1431, %r1431, 21;
	xor.b32  	%r1434, %r1432, %r1433;
	shf.l.wrap.b32 	%r1435, %r1431, %r1431, 7;
	xor.b32  	%r1436, %r1434, %r1435;
	add.s32 	%r1437, %r1436, %r1356;
	xor.b32  	%r1438, %r1381, %r1406;
	and.b32  	%r1439, %r1438, %r1431;
	xor.b32  	%r1440, %r1439, %r1381;
	ld.const.u32 	%r1441, [sha256_gpu_constantTable+156];
	add.s32 	%r1442, %r1437, %r1441;
	add.s32 	%r1443, %r1442, %r1152;
	add.s32 	%r1444, %r1443, %r1440;
	shf.l.wrap.b32 	%r1445, %r1430, %r1430, 30;
	shf.l.wrap.b32 	%r1446, %r1430, %r1430, 19;
	xor.b32  	%r1447, %r1445, %r1446;
	shf.l.wrap.b32 	%r1448, %r1430, %r1430, 10;
	xor.b32  	%r1449, %r1447, %r1448;
	or.b32  	%r1450, %r1380, %r1405;
	and.b32  	%r1451, %r1450, %r1430;
	and.b32  	%r1452, %r1380, %r1405;
	or.b32  	%r1453, %r1451, %r1452;
	add.s32 	%r1454, %r1444, %r1449;
	add.s32 	%r1455, %r1454, %r1453;
	add.s32 	%r1456, %r1355, %r1444;
	shf.l.wrap.b32 	%r1457, %r1456, %r1456, 26;
	shf.l.wrap.b32 	%r1458, %r1456, %r1456, 21;
	xor.b32  	%r1459, %r1457, %r1458;
	shf.l.wrap.b32 	%r1460, %r1456, %r1456, 7;
	xor.b32  	%r1461, %r1459, %r1460;
	add.s32 	%r1462, %r1461, %r1381;
	xor.b32  	%r1463, %r1406, %r1431;
	and.b32  	%r1464, %r1463, %r1456;
	xor.b32  	%r1465, %r1464, %r1406;
	ld.const.u32 	%r1466, [sha256_gpu_constantTable+160];
	add.s32 	%r1467, %r1462, %r1466;
	add.s32 	%r1468, %r1467, %r1165;
	add.s32 	%r1469, %r1468, %r1465;
	shf.l.wrap.b32 	%r1470, %r1455, %r1455, 30;
	shf.l.wrap.b32 	%r1471, %r1455, %r1455, 19;
	xor.b32  	%r1472, %r1470, %r1471;
	shf.l.wrap.b32 	%r1473, %r1455, %r1455, 10;
	xor.b32  	%r1474, %r1472, %r1473;
	or.b32  	%r1475, %r1405, %r1430;
	and.b32  	%r1476, %r1475, %r1455;
	and.b32  	%r1477, %r1405, %r1430;
	or.b32  	%r1478, %r1476, %r1477;
	add.s32 	%r1479, %r1469, %r1474;
	add.s32 	%r1480, %r1479, %r1478;
	add.s32 	%r1481, %r1380, %r1469;
	shf.l.wrap.b32 	%r1482, %r1481, %r1481, 26;
	shf.l.wrap.b32 	%r1483, %r1481, %r1481, 21;
	xor.b32  	%r1484, %r1482, %r1483;
	shf.l.wrap.b32 	%r1485, %r1481, %r1481, 7;
	xor.b32  	%r1486, %r1484, %r1485;
	add.s32 	%r1487, %r1486, %r1406;
	xor.b32  	%r1488, %r1431, %r1456;
	and.b32  	%r1489, %r1488, %r1481;
	xor.b32  	%r1490, %r1489, %r1431;
	ld.const.u32 	%r1491, [sha256_gpu_constantTable+164];
	add.s32 	%r1492, %r1487, %r1491;
	add.s32 	%r1493, %r1492, %r1178;
	add.s32 	%r1494, %r1493, %r1490;
	shf.l.wrap.b32 	%r1495, %r1480, %r1480, 30;
	shf.l.wrap.b32 	%r1496, %r1480, %r1480, 19;
	xor.b32  	%r1497, %r1495, %r1496;
	shf.l.wrap.b32 	%r1498, %r1480, %r1480, 10;
	xor.b32  	%r1499, %r1497, %r1498;
	or.b32  	%r1500, %r1430, %r1455;
	and.b32  	%r1501, %r1500, %r1480;
	and.b32  	%r1502, %r1430, %r1455;
	or.b32  	%r1503, %r1501, %r1502;
	add.s32 	%r1504, %r1494, %r1499;
	add.s32 	%r1505, %r1504, %r1503;
	add.s32 	%r1506, %r1405, %r1494;
	shf.l.wrap.b32 	%r1507, %r1506, %r1506, 26;
	shf.l.wrap.b32 	%r1508, %r1506, %r1506, 21;
	xor.b32  	%r1509, %r1507, %r1508;
	shf.l.wrap.b32 	%r1510, %r1506, %r1506, 7;
	xor.b32  	%r1511, %r1509, %r1510;
	add.s32 	%r1512, %r1511, %r1431;
	xor.b32  	%r1513, %r1456, %r1481;
	and.b32  	%r1514, %r1513, %r1506;
	xor.b32  	%r1515, %r1514, %r1456;
	ld.const.u32 	%r1516, [sha256_gpu_constantTable+168];
	add.s32 	%r1517, %r1512, %r1516;
	add.s32 	%r1518, %r1517, %r1191;
	add.s32 	%r1519, %r1518, %r1515;
	shf.l.wrap.b32 	%r1520, %r1505, %r1505, 30;
	shf.l.wrap.b32 	%r1521, %r1505, %r1505, 19;
	xor.b32  	%r1522, %r1520, %r1521;
	shf.l.wrap.b32 	%r1523, %r1505, %r1505, 10;
	xor.b32  	%r1524, %r1522, %r1523;
	or.b32  	%r1525, %r1455, %r1480;
	and.b32  	%r1526, %r1525, %r1505;
	and.b32  	%r1527, %r1455, %r1480;
	or.b32  	%r1528, %r1526, %r1527;
	add.s32 	%r1529, %r1519, %r1524;
	add.s32 	%r1530, %r1529, %r1528;
	add.s32 	%r1531, %r1430, %r1519;
	shf.l.wrap.b32 	%r1532, %r1531, %r1531, 26;
	shf.l.wrap.b32 	%r1533, %r1531, %r1531, 21;
	xor.b32  	%r1534, %r1532, %r1533;
	shf.l.wrap.b32 	%r1535, %r1531, %r1531, 7;
	xor.b32  	%r1536, %r1534, %r1535;
	add.s32 	%r1537, %r1536, %r1456;
	xor.b32  	%r1538, %r1481, %r1506;
	and.b32  	%r1539, %r1538, %r1531;
	xor.b32  	%r1540, %r1539, %r1481;
	ld.const.u32 	%r1541, [sha256_gpu_constantTable+172];
	add.s32 	%r1542, %r1537, %r1541;
	add.s32 	%r1543, %r1542, %r1204;
	add.s32 	%r1544, %r1543, %r1540;
	shf.l.wrap.b32 	%r1545, %r1530, %r1530, 30;
	shf.l.wrap.b32 	%r1546, %r1530, %r1530, 19;
	xor.b32  	%r1547, %r1545, %r1546;
	shf.l.wrap.b32 	%r1548, %r1530, %r1530, 10;
	xor.b32  	%r1549, %r1547, %r1548;
	or.b32  	%r1550, %r1480, %r1505;
	and.b32  	%r1551, %r1550, %r1530;
	and.b32  	%r1552, %r1480, %r1505;
	or.b32  	%r1553, %r1551, %r1552;
	add.s32 	%r1554, %r1544, %r1549;
	add.s32 	%r1555, %r1554, %r1553;
	add.s32 	%r1556, %r1455, %r1544;
	shf.l.wrap.b32 	%r1557, %r1556, %r1556, 26;
	shf.l.wrap.b32 	%r1558, %r1556, %r1556, 21;
	xor.b32  	%r1559, %r1557, %r1558;
	shf.l.wrap.b32 	%r1560, %r1556, %r1556, 7;
	xor.b32  	%r1561, %r1559, %r1560;
	add.s32 	%r1562, %r1561, %r1481;
	xor.b32  	%r1563, %r1506, %r1531;
	and.b32  	%r1564, %r1563, %r1556;
	xor.b32  	%r1565, %r1564, %r1506;
	ld.const.u32 	%r1566, [sha256_gpu_constantTable+176];
	add.s32 	%r1567, %r1562, %r1566;
	add.s32 	%r1568, %r1567, %r1217;
	add.s32 	%r1569, %r1568, %r1565;
	shf.l.wrap.b32 	%r1570, %r1555, %r1555, 30;
	shf.l.wrap.b32 	%r1571, %r1555, %r1555, 19;
	xor.b32  	%r1572, %r1570, %r1571;
	shf.l.wrap.b32 	%r1573, %r1555, %r1555, 10;
	xor.b32  	%r1574, %r1572, %r1573;
	or.b32  	%r1575, %r1505, %r1530;
	and.b32  	%r1576, %r1575, %r1555;
	and.b32  	%r1577, %r1505, %r1530;
	or.b32  	%r1578, %r1576, %r1577;
	add.s32 	%r1579, %r1569, %r1574;
	add.s32 	%r1580, %r1579, %r1578;
	add.s32 	%r1581, %r1480, %r1569;
	shf.l.wrap.b32 	%r1582, %r1581, %r1581, 26;
	shf.l.wrap.b32 	%r1583, %r1581, %r1581, 21;
	xor.b32  	%r1584, %r1582, %r1583;
	shf.l.wrap.b32 	%r1585, %r1581, %r1581, 7;
	xor.b32  	%r1586, %r1584, %r1585;
	add.s32 	%r1587, %r1586, %r1506;
	xor.b32  	%r1588, %r1531, %r1556;
	and.b32  	%r1589, %r1588, %r1581;
	xor.b32  	%r1590, %r1589, %r1531;
	ld.const.u32 	%r1591, [sha256_gpu_constantTable+180];
	add.s32 	%r1592, %r1587, %r1591;
	add.s32 	%r1593, %r1592, %r1230;
	add.s32 	%r1594, %r1593, %r1590;
	shf.l.wrap.b32 	%r1595, %r1580, %r1580, 30;
	shf.l.wrap.b32 	%r1596, %r1580, %r1580, 19;
	xor.b32  	%r1597, %r1595, %r1596;
	shf.l.wrap.b32 	%r1598, %r1580, %r1580, 10;
	xor.b32  	%r1599, %r1597, %r1598;
	or.b32  	%r1600, %r1530, %r1555;
	and.b32  	%r1601, %r1600, %r1580;
	and.b32  	%r1602, %r1530, %r1555;
	or.b32  	%r1603, %r1601, %r1602;
	add.s32 	%r1604, %r1594, %r1599;
	add.s32 	%r1605, %r1604, %r1603;
	add.s32 	%r1606, %r1505, %r1594;
	shf.l.wrap.b32 	%r1607, %r1606, %r1606, 26;
	shf.l.wrap.b32 	%r1608, %r1606, %r1606, 21;
	xor.b32  	%r1609, %r1607, %r1608;
	shf.l.wrap.b32 	%r1610, %r1606, %r1606, 7;
	xor.b32  	%r1611, %r1609, %r1610;
	add.s32 	%r1612, %r1611, %r1531;
	xor.b32  	%r1613, %r1556, %r1581;
	and.b32  	%r1614, %r1613, %r1606;
	xor.b32  	%r1615, %r1614, %r1556;
	ld.const.u32 	%r1616, [sha256_gpu_constantTable+184];
	add.s32 	%r1617, %r1612, %r1616;
	add.s32 	%r1618, %r1617, %r1243;
	add.s32 	%r1619, %r1618, %r1615;
	shf.l.wrap.b32 	%r1620, %r1605, %r1605, 30;
	shf.l.wrap.b32 	%r1621, %r1605, %r1605, 19;
	xor.b32  	%r1622, %r1620, %r1621;
	shf.l.wrap.b32 	%r1623, %r1605, %r1605, 10;
	xor.b32  	%r1624, %r1622, %r1623;
	or.b32  	%r1625, %r1555, %r1580;
	and.b32  	%r1626, %r1625, %r1605;
	and.b32  	%r1627, %r1555, %r1580;
	or.b32  	%r1628, %r1626, %r1627;
	add.s32 	%r1629, %r1619, %r1624;
	add.s32 	%r1630, %r1629, %r1628;
	add.s32 	%r1631, %r1530, %r1619;
	shf.l.wrap.b32 	%r1632, %r1631, %r1631, 26;
	shf.l.wrap.b32 	%r1633, %r1631, %r1631, 21;
	xor.b32  	%r1634, %r1632, %r1633;
	shf.l.wrap.b32 	%r1635, %r1631, %r1631, 7;
	xor.b32  	%r1636, %r1634, %r1635;
	add.s32 	%r1637, %r1636, %r1556;
	xor.b32  	%r1638, %r1581, %r1606;
	and.b32  	%r1639, %r1638, %r1631;
	xor.b32  	%r1640, %r1639, %r1581;
	ld.const.u32 	%r1641, [sha256_gpu_constantTable+188];
	add.s32 	%r1642, %r1637, %r1641;
	add.s32 	%r1643, %r1642, %r1256;
	add.s32 	%r1644, %r1643, %r1640;
	shf.l.wrap.b32 	%r1645, %r1630, %r1630, 30;
	shf.l.wrap.b32 	%r1646, %r1630, %r1630, 19;
	xor.b32  	%r1647, %r1645, %r1646;
	shf.l.wrap.b32 	%r1648, %r1630, %r1630, 10;
	xor.b32  	%r1649, %r1647, %r1648;
	or.b32  	%r1650, %r1580, %r1605;
	and.b32  	%r1651, %r1650, %r1630;
	and.b32  	%r1652, %r1580, %r1605;
	or.b32  	%r1653, %r1651, %r1652;
	add.s32 	%r1654, %r1644, %r1649;
	add.s32 	%r1655, %r1654, %r1653;
	add.s32 	%r1656, %r1555, %r1644;
	shf.l.wrap.b32 	%r1657, %r1243, %r1243, 15;
	shf.l.wrap.b32 	%r1658, %r1243, %r1243, 13;
	xor.b32  	%r1659, %r1657, %r1658;
	shr.u32 	%r1660, %r1243, 10;
	xor.b32  	%r1661, %r1659, %r1660;
	add.s32 	%r1662, %r1661, %r1178;
	shf.l.wrap.b32 	%r1663, %r1074, %r1074, 25;
	shf.l.wrap.b32 	%r1664, %r1074, %r1074, 14;
	xor.b32  	%r1665, %r1663, %r1664;
	shr.u32 	%r1666, %r1074, 3;
	xor.b32  	%r1667, %r1665, %r1666;
	add.s32 	%r1668, %r1662, %r1061;
	add.s32 	%r1669, %r1668, %r1667;
	shf.l.wrap.b32 	%r1670, %r1256, %r1256, 15;
	shf.l.wrap.b32 	%r1671, %r1256, %r1256, 13;
	xor.b32  	%r1672, %r1670, %r1671;
	shr.u32 	%r1673, %r1256, 10;
	xor.b32  	%r1674, %r1672, %r1673;
	add.s32 	%r1675, %r1674, %r1191;
	shf.l.wrap.b32 	%r1676, %r1087, %r1087, 25;
	shf.l.wrap.b32 	%r1677, %r1087, %r1087, 14;
	xor.b32  	%r1678, %r1676, %r1677;
	shr.u32 	%r1679, %r1087, 3;
	xor.b32  	%r1680, %r1678, %r1679;
	add.s32 	%r1681, %r1675, %r1074;
	add.s32 	%r1682, %r1681, %r1680;
	shf.l.wrap.b32 	%r1683, %r1669, %r1669, 15;
	shf.l.wrap.b32 	%r1684, %r1669, %r1669, 13;
	xor.b32  	%r1685, %r1683, %r1684;
	shr.u32 	%r1686, %r1669, 10;
	xor.b32  	%r1687, %r1685, %r1686;
	add.s32 	%r1688, %r1687, %r1204;
	shf.l.wrap.b32 	%r1689, %r1100, %r1100, 25;
	shf.l.wrap.b32 	%r1690, %r1100, %r1100, 14;
	xor.b32  	%r1691, %r1689, %r1690;
	shr.u32 	%r1692, %r1100, 3;
	xor.b32  	%r1693, %r1691, %r1692;
	add.s32 	%r1694, %r1688, %r1087;
	add.s32 	%r1695, %r1694, %r1693;
	shf.l.wrap.b32 	%r1696, %r1682, %r1682, 15;
	shf.l.wrap.b32 	%r1697, %r1682, %r1682, 13;
	xor.b32  	%r1698, %r1696, %r1697;
	shr.u32 	%r1699, %r1682, 10;
	xor.b32  	%r1700, %r1698, %r1699;
	add.s32 	%r1701, %r1700, %r1217;
	shf.l.wrap.b32 	%r1702, %r1113, %r1113, 25;
	shf.l.wrap.b32 	%r1703, %r1113, %r1113, 14;
	xor.b32  	%r1704, %r1702, %r1703;
	shr.u32 	%r1705, %r1113, 3;
	xor.b32  	%r1706, %r1704, %r1705;
	add.s32 	%r1707, %r1701, %r1100;
	add.s32 	%r1708, %r1707, %r1706;
	shf.l.wrap.b32 	%r1709, %r1695, %r1695, 15;
	shf.l.wrap.b32 	%r1710, %r1695, %r1695, 13;
	xor.b32  	%r1711, %r1709, %r1710;
	shr.u32 	%r1712, %r1695, 10;
	xor.b32  	%r1713, %r1711, %r1712;
	add.s32 	%r1714, %r1713, %r1230;
	shf.l.wrap.b32 	%r1715, %r1126, %r1126, 25;
	shf.l.wrap.b32 	%r1716, %r1126, %r1126, 14;
	xor.b32  	%r1717, %r1715, %r1716;
	shr.u32 	%r1718, %r1126, 3;
	xor.b32  	%r1719, %r1717, %r1718;
	add.s32 	%r1720, %r1714, %r1113;
	add.s32 	%r1721, %r1720, %r1719;
	shf.l.wrap.b32 	%r1722, %r1708, %r1708, 15;
	shf.l.wrap.b32 	%r1723, %r1708, %r1708, 13;
	xor.b32  	%r1724, %r1722, %r1723;
	shr.u32 	%r1725, %r1708, 10;
	xor.b32  	%r1726, %r1724, %r1725;
	add.s32 	%r1727, %r1726, %r1243;
	shf.l.wrap.b32 	%r1728, %r1139, %r1139, 25;
	shf.l.wrap.b32 	%r1729, %r1139, %r1139, 14;
	xor.b32  	%r1730, %r1728, %r1729;
	shr.u32 	%r1731, %r1139, 3;
	xor.b32  	%r1732, %r1730, %r1731;
	add.s32 	%r1733, %r1727, %r1126;
	add.s32 	%r1734, %r1733, %r1732;
	shf.l.wrap.b32 	%r1735, %r1721, %r1721, 15;
	shf.l.wrap.b32 	%r1736, %r1721, %r1721, 13;
	xor.b32  	%r1737, %r1735, %r1736;
	shr.u32 	%r1738, %r1721, 10;
	xor.b32  	%r1739, %r1737, %r1738;
	add.s32 	%r1740, %r1739, %r1256;
	shf.l.wrap.b32 	%r1741, %r1152, %r1152, 25;
	shf.l.wrap.b32 	%r1742, %r1152, %r1152, 14;
	xor.b32  	%r1743, %r1741, %r1742;
	shr.u32 	%r1744, %r1152, 3;
	xor.b32  	%r1745, %r1743, %r1744;
	add.s32 	%r1746, %r1740, %r1139;
	add.s32 	%r1747, %r1746, %r1745;
	shf.l.wrap.b32 	%r1748, %r1734, %r1734, 15;
	shf.l.wrap.b32 	%r1749, %r1734, %r1734, 13;
	xor.b32  	%r1750, %r1748, %r1749;
	shr.u32 	%r1751, %r1734, 10;
	xor.b32  	%r1752, %r1750, %r1751;
	add.s32 	%r1753, %r1752, %r1669;
	shf.l.wrap.b32 	%r1754, %r1165, %r1165, 25;
	shf.l.wrap.b32 	%r1755, %r1165, %r1165, 14;
	xor.b32  	%r1756, %r1754, %r1755;
	shr.u32 	%r1757, %r1165, 3;
	xor.b32  	%r1758, %r1756, %r1757;
	add.s32 	%r1759, %r1753, %r1152;
	add.s32 	%r1760, %r1759, %r1758;
	shf.l.wrap.b32 	%r1761, %r1747, %r1747, 15;
	shf.l.wrap.b32 	%r1762, %r1747, %r1747, 13;
	xor.b32  	%r1763, %r1761, %r1762;
	shr.u32 	%r1764, %r1747, 10;
	xor.b32  	%r1765, %r1763, %r1764;
	add.s32 	%r1766, %r1765, %r1682;
	shf.l.wrap.b32 	%r1767, %r1178, %r1178, 25;
	shf.l.wrap.b32 	%r1768, %r1178, %r1178, 14;
	xor.b32  	%r1769, %r1767, %r1768;
	shr.u32 	%r1770, %r1178, 3;
	xor.b32  	%r1771, %r1769, %r1770;
	add.s32 	%r1772, %r1766, %r1165;
	add.s32 	%r1773, %r1772, %r1771;
	shf.l.wrap.b32 	%r1774, %r1760, %r1760, 15;
	shf.l.wrap.b32 	%r1775, %r1760, %r1760, 13;
	xor.b32  	%r1776, %r1774, %r1775;
	shr.u32 	%r1777, %r1760, 10;
	xor.b32  	%r1778, %r1776, %r1777;
	add.s32 	%r1779, %r1778, %r1695;
	shf.l.wrap.b32 	%r1780, %r1191, %r1191, 25;
	shf.l.wrap.b32 	%r1781, %r1191, %r1191, 14;
	xor.b32  	%r1782, %r1780, %r1781;
	shr.u32 	%r1783, %r1191, 3;
	xor.b32  	%r1784, %r1782, %r1783;
	add.s32 	%r1785, %r1779, %r1178;
	add.s32 	%r1786, %r1785, %r1784;
	shf.l.wrap.b32 	%r1787, %r1773, %r1773, 15;
	shf.l.wrap.b32 	%r1788, %r1773, %r1773, 13;
	xor.b32  	%r1789, %r1787, %r1788;
	shr.u32 	%r1790, %r1773, 10;
	xor.b32  	%r1791, %r1789, %r1790;
	add.s32 	%r1792, %r1791, %r1708;
	shf.l.wrap.b32 	%r1793, %r1204, %r1204, 25;
	shf.l.wrap.b32 	%r1794, %r1204, %r1204, 14;
	xor.b32  	%r1795, %r1793, %r1794;
	shr.u32 	%r1796, %r1204, 3;
	xor.b32  	%r1797, %r1795, %r1796;
	add.s32 	%r1798, %r1792, %r1191;
	add.s32 	%r1799, %r1798, %r1797;
	shf.l.wrap.b32 	%r1800, %r1786, %r1786, 15;
	shf.l.wrap.b32 	%r1801, %r1786, %r1786, 13;
	xor.b32  	%r1802, %r1800, %r1801;
	shr.u32 	%r1803, %r1786, 10;
	xor.b32  	%r1804, %r1802, %r1803;
	add.s32 	%r1805, %r1804, %r1721;
	shf.l.wrap.b32 	%r1806, %r1217, %r1217, 25;
	shf.l.wrap.b32 	%r1807, %r1217, %r1217, 14;
	xor.b32  	%r1808, %r1806, %r1807;
	shr.u32 	%r1809, %r1217, 3;
	xor.b32  	%r1810, %r1808, %r1809;
	add.s32 	%r1811, %r1805, %r1204;
	add.s32 	%r1812, %r1811, %r1810;
	shf.l.wrap.b32 	%r1813, %r1799, %r1799, 15;
	shf.l.wrap.b32 	%r1814, %r1799, %r1799, 13;
	xor.b32  	%r1815, %r1813, %r1814;
	shr.u32 	%r1816, %r1799, 10;
	xor.b32  	%r1817, %r1815, %r1816;
	add.s32 	%r1818, %r1817, %r1734;
	shf.l.wrap.b32 	%r1819, %r1230, %r1230, 25;
	shf.l.wrap.b32 	%r1820, %r1230, %r1230, 14;
	xor.b32  	%r1821, %r1819, %r1820;
	shr.u32 	%r1822, %r1230, 3;
	xor.b32  	%r1823, %r1821, %r1822;
	add.s32 	%r1824, %r1818, %r1217;
	add.s32 	%r1825, %r1824, %r1823;
	shf.l.wrap.b32 	%r1826, %r1812, %r1812, 15;
	shf.l.wrap.b32 	%r1827, %r1812, %r1812, 13;
	xor.b32  	%r1828, %r1826, %r1827;
	shr.u32 	%r1829, %r1812, 10;
	xor.b32  	%r1830, %r1828, %r1829;
	add.s32 	%r1831, %r1830, %r1747;
	shf.l.wrap.b32 	%r1832, %r1243, %r1243, 25;
	shf.l.wrap.b32 	%r1833, %r1243, %r1243, 14;
	xor.b32  	%r1834, %r1832, %r1833;
	shr.u32 	%r1835, %r1243, 3;
	xor.b32  	%r1836, %r1834, %r1835;
	add.s32 	%r1837, %r1831, %r1230;
	add.s32 	%r1838, %r1837, %r1836;
	shf.l.wrap.b32 	%r1839, %r1825, %r1825, 15;
	shf.l.wrap.b32 	%r1840, %r1825, %r1825, 13;
	xor.b32  	%r1841, %r1839, %r1840;
	shr.u32 	%r1842, %r1825, 10;
	xor.b32  	%r1843, %r1841, %r1842;
	add.s32 	%r1844, %r1843, %r1760;
	shf.l.wrap.b32 	%r1845, %r1256, %r1256, 25;
	shf.l.wrap.b32 	%r1846, %r1256, %r1256, 14;
	xor.b32  	%r1847, %r1845, %r1846;
	shr.u32 	%r1848, %r1256, 3;
	xor.b32  	%r1849, %r1847, %r1848;
	add.s32 	%r1850, %r1844, %r1243;
	add.s32 	%r1851, %r1850, %r1849;
	shf.l.wrap.b32 	%r1852, %r1838, %r1838, 15;
	shf.l.wrap.b32 	%r1853, %r1838, %r1838, 13;
	xor.b32  	%r1854, %r1852, %r1853;
	shr.u32 	%r1855, %r1838, 10;
	xor.b32  	%r1856, %r1854, %r1855;
	add.s32 	%r1857, %r1856, %r1773;
	shf.l.wrap.b32 	%r1858, %r1669, %r1669, 25;
	shf.l.wrap.b32 	%r1859, %r1669, %r1669, 14;
	xor.b32  	%r1860, %r1858, %r1859;
	shr.u32 	%r1861, %r1669, 3;
	xor.b32  	%r1862, %r1860, %r1861;
	add.s32 	%r1863, %r1857, %r1256;
	add.s32 	%r1864, %r1863, %r1862;
	shf.l.wrap.b32 	%r1865, %r1656, %r1656, 26;
	shf.l.wrap.b32 	%r1866, %r1656, %r1656, 21;
	xor.b32  	%r1867, %r1865, %r1866;
	shf.l.wrap.b32 	%r1868, %r1656, %r1656, 7;
	xor.b32  	%r1869, %r1867, %r1868;
	add.s32 	%r1870, %r1869, %r1581;
	xor.b32  	%r1871, %r1606, %r1631;
	and.b32  	%r1872, %r1871, %r1656;
	xor.b32  	%r1873, %r1872, %r1606;
	ld.const.u32 	%r1874, [sha256_gpu_constantTable+192];
	add.s32 	%r1875, %r1870, %r1874;
	add.s32 	%r1876, %r1875, %r1669;
	add.s32 	%r1877, %r1876, %r1873;
	shf.l.wrap.b32 	%r1878, %r1655, %r1655, 30;
	shf.l.wrap.b32 	%r1879, %r1655, %r1655, 19;
	xor.b32  	%r1880, %r1878, %r1879;
	shf.l.wrap.b32 	%r1881, %r1655, %r1655, 10;
	xor.b32  	%r1882, %r1880, %r1881;
	or.b32  	%r1883, %r1605, %r1630;
	and.b32  	%r1884, %r1883, %r1655;
	and.b32  	%r1885, %r1605, %r1630;
	or.b32  	%r1886, %r1884, %r1885;
	add.s32 	%r1887, %r1877, %r1882;
	add.s32 	%r1888, %r1887, %r1886;
	add.s32 	%r1889, %r1580, %r1877;
	shf.l.wrap.b32 	%r1890, %r1889, %r1889, 26;
	shf.l.wrap.b32 	%r1891, %r1889, %r1889, 21;
	xor.b32  	%r1892, %r1890, %r1891;
	shf.l.wrap.b32 	%r1893, %r1889, %r1889, 7;
	xor.b32  	%r1894, %r1892, %r1893;
	add.s32 	%r1895, %r1894, %r1606;
	xor.b32  	%r1896, %r1631, %r1656;
	and.b32  	%r1897, %r1896, %r1889;
	xor.b32  	%r1898, %r1897, %r1631;
	ld.const.u32 	%r1899, [sha256_gpu_constantTable+196];
	add.s32 	%r1900, %r1895, %r1899;
	add.s32 	%r1901, %r1900, %r1682;
	add.s32 	%r1902, %r1901, %r1898;
	shf.l.wrap.b32 	%r1903, %r1888, %r1888, 30;
	shf.l.wrap.b32 	%r1904, %r1888, %r1888, 19;
	xor.b32  	%r1905, %r1903, %r1904;
	shf.l.wrap.b32 	%r1906, %r1888, %r1888, 10;
	xor.b32  	%r1907, %r1905, %r1906;
	or.b32  	%r1908, %r1630, %r1655;
	and.b32  	%r1909, %r1908, %r1888;
	and.b32  	%r1910, %r1630, %r1655;
	or.b32  	%r1911, %r1909, %r1910;
	add.s32 	%r1912, %r1902, %r1907;
	add.s32 	%r1913, %r1912, %r1911;
	add.s32 	%r1914, %r1605, %r1902;
	shf.l.wrap.b32 	%r1915, %r1914, %r1914, 26;
	shf.l.wrap.b32 	%r1916, %r1914, %r1914, 21;
	xor.b32  	%r1917, %r1915, %r1916;
	shf.l.wrap.b32 	%r1918, %r1914, %r1914, 7;
	xor.b32  	%r1919, %r1917, %r1918;
	add.s32 	%r1920, %r1919, %r1631;
	xor.b32  	%r1921, %r1656, %r1889;
	and.b32  	%r1922, %r1921, %r1914;
	xor.b32  	%r1923, %r1922, %r1656;
	ld.const.u32 	%r1924, [sha256_gpu_constantTable+200];
	add.s32 	%r1925, %r1920, %r1924;
	add.s32 	%r1926, %r1925, %r1695;
	add.s32 	%r1927, %r1926, %r1923;
	shf.l.wrap.b32 	%r1928, %r1913, %r1913, 30;
	shf.l.wrap.b32 	%r1929, %r1913, %r1913, 19;
	xor.b32  	%r1930, %r1928, %r1929;
	shf.l.wrap.b32 	%r1931, %r1913, %r1913, 10;
	xor.b32  	%r1932, %r1930, %r1931;
	or.b32  	%r1933, %r1655, %r1888;
	and.b32  	%r1934, %r1933, %r1913;
	and.b32  	%r1935, %r1655, %r1888;
	or.b32  	%r1936, %r1934, %r1935;
	add.s32 	%r1937, %r1927, %r1932;
	add.s32 	%r1938, %r1937, %r1936;
	add.s32 	%r1939, %r1630, %r1927;
	shf.l.wrap.b32 	%r1940, %r1939, %r1939, 26;
	shf.l.wrap.b32 	%r1941, %r1939, %r1939, 21;
	xor.b32  	%r1942, %r1940, %r1941;
	shf.l.wrap.b32 	%r1943, %r1939, %r1939, 7;
	xor.b32  	%r1944, %r1942, %r1943;
	add.s32 	%r1945, %r1944, %r1656;
	xor.b32  	%r1946, %r1889, %r1914;
	and.b32  	%r1947, %r1946, %r1939;
	xor.b32  	%r1948, %r1947, %r1889;
	ld.const.u32 	%r1949, [sha256_gpu_constantTable+204];
	add.s32 	%r1950, %r1945, %r1949;
	add.s32 	%r1951, %r1950, %r1708;
	add.s32 	%r1952, %r1951, %r1948;
	shf.l.wrap.b32 	%r1953, %r1938, %r1938, 30;
	shf.l.wrap.b32 	%r1954, %r1938, %r1938, 19;
	xor.b32  	%r1955, %r1953, %r1954;
	shf.l.wrap.b32 	%r1956, %r1938, %r1938, 10;
	xor.b32  	%r1957, %r1955, %r1956;
	or.b32  	%r1958, %r1888, %r1913;
	and.b32  	%r1959, %r1958, %r1938;
	and.b32  	%r1960, %r1888, %r1913;
	or.b32  	%r1961, %r1959, %r1960;
	add.s32 	%r1962, %r1952, %r1957;
	add.s32 	%r1963, %r1962, %r1961;
	add.s32 	%r1964, %r1655, %r1952;
	shf.l.wrap.b32 	%r1965, %r1964, %r1964, 26;
	shf.l.wrap.b32 	%r1966, %r1964, %r1964, 21;
	xor.b32  	%r1967, %r1965, %r1966;
	shf.l.wrap.b32 	%r1968, %r1964, %r1964, 7;
	xor.b32  	%r1969, %r1967, %r1968;
	add.s32 	%r1970, %r1969, %r1889;
	xor.b32  	%r1971, %r1914, %r1939;
	and.b32  	%r1972, %r1971, %r1964;
	xor.b32  	%r1973, %r1972, %r1914;
	ld.const.u32 	%r1974, [sha256_gpu_constantTable+208];
	add.s32 	%r1975, %r1970, %r1974;
	add.s32 	%r1976, %r1975, %r1721;
	add.s32 	%r1977, %r1976, %r1973;
	shf.l.wrap.b32 	%r1978, %r1963, %r1963, 30;
	shf.l.wrap.b32 	%r1979, %r1963, %r1963, 19;
	xor.b32  	%r1980, %r1978, %r1979;
	shf.l.wrap.b32 	%r1981, %r1963, %r1963, 10;
	xor.b32  	%r1982, %r1980, %r1981;
	or.b32  	%r1983, %r1913, %r1938;
	and.b32  	%r1984, %r1983, %r1963;
	and.b32  	%r1985, %r1913, %r1938;
	or.b32  	%r1986, %r1984, %r1985;
	add.s32 	%r1987, %r1977, %r1982;
	add.s32 	%r1988, %r1987, %r1986;
	add.s32 	%r1989, %r1888, %r1977;
	shf.l.wrap.b32 	%r1990, %r1989, %r1989, 26;
	shf.l.wrap.b32 	%r1991, %r1989, %r1989, 21;
	xor.b32  	%r1992, %r1990, %r1991;
	shf.l.wrap.b32 	%r1993, %r1989, %r1989, 7;
	xor.b32  	%r1994, %r1992, %r1993;
	add.s32 	%r1995, %r1994, %r1914;
	xor.b32  	%r1996, %r1939, %r1964;
	and.b32  	%r1997, %r1996, %r1989;
	xor.b32  	%r1998, %r1997, %r1939;
	ld.const.u32 	%r1999, [sha256_gpu_constantTable+212];
	add.s32 	%r2000, %r1995, %r1999;
	add.s32 	%r2001, %r2000, %r1734;
	add.s32 	%r2002, %r2001, %r1998;
	shf.l.wrap.b32 	%r2003, %r1988, %r1988, 30;
	shf.l.wrap.b32 	%r2004, %r1988, %r1988, 19;
	xor.b32  	%r2005, %r2003, %r2004;
	shf.l.wrap.b32 	%r2006, %r1988, %r1988, 10;
	xor.b32  	%r2007, %r2005, %r2006;
	or.b32  	%r2008, %r1938, %r1963;
	and.b32  	%r2009, %r2008, %r1988;
	and.b32  	%r2010, %r1938, %r1963;
	or.b32  	%r2011, %r2009, %r2010;
	add.s32 	%r2012, %r2002, %r2007;
	add.s32 	%r2013, %r2012, %r2011;
	add.s32 	%r2014, %r1913, %r2002;
	shf.l.wrap.b32 	%r2015, %r2014, %r2014, 26;
	shf.l.wrap.b32 	%r2016, %r2014, %r2014, 21;
	xor.b32  	%r2017, %r2015, %r2016;
	shf.l.wrap.b32 	%r2018, %r2014, %r2014, 7;
	xor.b32  	%r2019, %r2017, %r2018;
	add.s32 	%r2020, %r2019, %r1939;
	xor.b32  	%r2021, %r1964, %r1989;
	and.b32  	%r2022, %r2021, %r2014;
	xor.b32  	%r2023, %r2022, %r1964;
	ld.const.u32 	%r2024, [sha256_gpu_constantTable+216];
	add.s32 	%r2025, %r2020, %r2024;
	add.s32 	%r2026, %r2025, %r1747;
	add.s32 	%r2027, %r2026, %r2023;
	shf.l.wrap.b32 	%r2028, %r2013, %r2013, 30;
	shf.l.wrap.b32 	%r2029, %r2013, %r2013, 19;
	xor.b32  	%r2030, %r2028, %r2029;
	shf.l.wrap.b32 	%r2031, %r2013, %r2013, 10;
	xor.b32  	%r2032, %r2030, %r2031;
	or.b32  	%r2033, %r1963, %r1988;
	and.b32  	%r2034, %r2033, %r2013;
	and.b32  	%r2035, %r1963, %r1988;
	or.b32  	%r2036, %r2034, %r2035;
	add.s32 	%r2037, %r2027, %r2032;
	add.s32 	%r2038, %r2037, %r2036;
	add.s32 	%r2039, %r1938, %r2027;
	shf.l.wrap.b32 	%r2040, %r2039, %r2039, 26;
	shf.l.wrap.b32 	%r2041, %r2039, %r2039, 21;
	xor.b32  	%r2042, %r2040, %r2041;
	shf.l.wrap.b32 	%r2043, %r2039, %r2039, 7;
	xor.b32  	%r2044, %r2042, %r2043;
	add.s32 	%r2045, %r2044, %r1964;
	xor.b32  	%r2046, %r1989, %r2014;
	and.b32  	%r2047, %r2046, %r2039;
	xor.b32  	%r2048, %r2047, %r1989;
	ld.const.u32 	%r2049, [sha256_gpu_constantTable+220];
	add.s32 	%r2050, %r2045, %r2049;
	add.s32 	%r2051, %r2050, %r1760;
	add.s32 	%r2052, %r2051, %r2048;
	shf.l.wrap.b32 	%r2053, %r2038, %r2038, 30;
	shf.l.wrap.b32 	%r2054, %r2038, %r2038, 19;
	xor.b32  	%r2055, %r2053, %r2054;
	shf.l.wrap.b32 	%r2056, %r2038, %r2038, 10;
	xor.b32  	%r2057, %r2055, %r2056;
	or.b32  	%r2058, %r1988, %r2013;
	and.b32  	%r2059, %r2058, %r2038;
	and.b32  	%r2060, %r1988, %r2013;
	or.b32  	%r2061, %r2059, %r2060;
	add.s32 	%r2062, %r2052, %r2057;
	add.s32 	%r2063, %r2062, %r2061;
	add.s32 	%r2064, %r1963, %r2052;
	shf.l.wrap.b32 	%r2065, %r2064, %r2064, 26;
	shf.l.wrap.b32 	%r2066, %r2064, %r2064, 21;
	xor.b32  	%r2067, %r2065, %r2066;
	shf.l.wrap.b32 	%r2068, %r2064, %r2064, 7;
	xor.b32  	%r2069, %r2067, %r2068;
	add.s32 	%r2070, %r2069, %r1989;
	xor.b32  	%r2071, %r2014, %r2039;
	and.b32  	%r2072, %r2071, %r2064;
	xor.b32  	%r2073, %r2072, %r2014;
	ld.const.u32 	%r2074, [sha256_gpu_constantTable+224];
	add.s32 	%r2075, %r2070, %r2074;
	add.s32 	%r2076, %r2075, %r1773;
	add.s32 	%r2077, %r2076, %r2073;
	shf.l.wrap.b32 	%r2078, %r2063, %r2063, 30;
	shf.l.wrap.b32 	%r2079, %r2063, %r2063, 19;
	xor.b32  	%r2080, %r2078, %r2079;
	shf.l.wrap.b32 	%r2081, %r2063, %r2063, 10;
	xor.b32  	%r2082, %r2080, %r2081;
	or.b32  	%r2083, %r2013, %r2038;
	and.b32  	%r2084, %r2083, %r2063;
	and.b32  	%r2085, %r2013, %r2038;
	or.b32  	%r2086, %r2084, %r2085;
	add.s32 	%r2087, %r2077, %r2082;
	add.s32 	%r2088, %r2087, %r2086;
	add.s32 	%r2089, %r1988, %r2077;
	shf.l.wrap.b32 	%r2090, %r2089, %r2089, 26;
	shf.l.wrap.b32 	%r2091, %r2089, %r2089, 21;
	xor.b32  	%r2092, %r2090, %r2091;
	shf.l.wrap.b32 	%r2093, %r2089, %r2089, 7;
	xor.b32  	%r2094, %r2092, %r2093;
	add.s32 	%r2095, %r2094, %r2014;
	xor.b32  	%r2096, %r2039, %r2064;
	and.b32  	%r2097, %r2096, %r2089;
	xor.b32  	%r2098, %r2097, %r2039;
	ld.const.u32 	%r2099, [sha256_gpu_constantTable+228];
	add.s32 	%r2100, %r2095, %r2099;
	add.s32 	%r2101, %r2100, %r1786;
	add.s32 	%r2102, %r2101, %r2098;
	shf.l.wrap.b32 	%r2103, %r2088, %r2088, 30;
	shf.l.wrap.b32 	%r2104, %r2088, %r2088, 19;
	xor.b32  	%r2105, %r2103, %r2104;
	shf.l.wrap.b32 	%r2106, %r2088, %r2088, 10;
	xor.b32  	%r2107, %r2105, %r2106;
	or.b32  	%r2108, %r2038, %r2063;
	and.b32  	%r2109, %r2108, %r2088;
	and.b32  	%r2110, %r2038, %r2063;
	or.b32  	%r2111, %r2109, %r2110;
	add.s32 	%r2112, %r2102, %r2107;
	add.s32 	%r2113, %r2112, %r2111;
	add.s32 	%r2114, %r2013, %r2102;
	shf.l.wrap.b32 	%r2115, %r2114, %r2114, 26;
	shf.l.wrap.b32 	%r2116, %r2114, %r2114, 21;
	xor.b32  	%r2117, %r2115, %r2116;
	shf.l.wrap.b32 	%r2118, %r2114, %r2114, 7;
	xor.b32  	%r2119, %r2117, %r2118;
	add.s32 	%r2120, %r2119, %r2039;
	xor.b32  	%r2121, %r2064, %r2089;
	and.b32  	%r2122, %r2121, %r2114;
	xor.b32  	%r2123, %r2122, %r2064;
	ld.const.u32 	%r2124, [sha256_gpu_constantTable+232];
	add.s32 	%r2125, %r2120, %r2124;
	add.s32 	%r2126, %r2125, %r1799;
	add.s32 	%r2127, %r2126, %r2123;
	shf.l.wrap.b32 	%r2128, %r2113, %r2113, 30;
	shf.l.wrap.b32 	%r2129, %r2113, %r2113, 19;
	xor.b32  	%r2130, %r2128, %r2129;
	shf.l.wrap.b32 	%r2131, %r2113, %r2113, 10;
	xor.b32  	%r2132, %r2130, %r2131;
	or.b32  	%r2133, %r2063, %r2088;
	and.b32  	%r2134, %r2133, %r2113;
	and.b32  	%r2135, %r2063, %r2088;
	or.b32  	%r2136, %r2134, %r2135;
	add.s32 	%r2137, %r2127, %r2132;
	add.s32 	%r2138, %r2137, %r2136;
	add.s32 	%r2139, %r2038, %r2127;
	shf.l.wrap.b32 	%r2140, %r2139, %r2139, 26;
	shf.l.wrap.b32 	%r2141, %r2139, %r2139, 21;
	xor.b32  	%r2142, %r2140, %r2141;
	shf.l.wrap.b32 	%r2143, %r2139, %r2139, 7;
	xor.b32  	%r2144, %r2142, %r2143;
	add.s32 	%r2145, %r2144, %r2064;
	xor.b32  	%r2146, %r2089, %r2114;
	and.b32  	%r2147, %r2146, %r2139;
	xor.b32  	%r2148, %r2147, %r2089;
	ld.const.u32 	%r2149, [sha256_gpu_constantTable+236];
	add.s32 	%r2150, %r2145, %r2149;
	add.s32 	%r2151, %r2150, %r1812;
	add.s32 	%r2152, %r2151, %r2148;
	shf.l.wrap.b32 	%r2153, %r2138, %r2138, 30;
	shf.l.wrap.b32 	%r2154, %r2138, %r2138, 19;
	xor.b32  	%r2155, %r2153, %r2154;
	shf.l.wrap.b32 	%r2156, %r2138, %r2138, 10;
	xor.b32  	%r2157, %r2155, %r2156;
	or.b32  	%r2158, %r2088, %r2113;
	and.b32  	%r2159, %r2158, %r2138;
	and.b32  	%r2160, %r2088, %r2113;
	or.b32  	%r2161, %r2159, %r2160;
	add.s32 	%r2162, %r2152, %r2157;
	add.s32 	%r2163, %r2162, %r2161;
	add.s32 	%r2164, %r2063, %r2152;
	shf.l.wrap.b32 	%r2165, %r2164, %r2164, 26;
	shf.l.wrap.b32 	%r2166, %r2164, %r2164, 21;
	xor.b32  	%r2167, %r2165, %r2166;
	shf.l.wrap.b32 	%r2168, %r2164, %r2164, 7;
	xor.b32  	%r2169, %r2167, %r2168;
	add.s32 	%r2170, %r2169, %r2089;
	xor.b32  	%r2171, %r2114, %r2139;
	and.b32  	%r2172, %r2171, %r2164;
	xor.b32  	%r2173, %r2172, %r2114;
	ld.const.u32 	%r2174, [sha256_gpu_constantTable+240];
	add.s32 	%r2175, %r2170, %r2174;
	add.s32 	%r2176, %r2175, %r1825;
	add.s32 	%r2177, %r2176, %r2173;
	shf.l.wrap.b32 	%r2178, %r2163, %r2163, 30;
	shf.l.wrap.b32 	%r2179, %r2163, %r2163, 19;
	xor.b32  	%r2180, %r2178, %r2179;
	shf.l.wrap.b32 	%r2181, %r2163, %r2163, 10;
	xor.b32  	%r2182, %r2180, %r2181;
	or.b32  	%r2183, %r2113, %r2138;
	and.b32  	%r2184, %r2183, %r2163;
	and.b32  	%r2185, %r2113, %r2138;
	or.b32  	%r2186, %r2184, %r2185;
	add.s32 	%r2187, %r2177, %r2182;
	add.s32 	%r2188, %r2187, %r2186;
	add.s32 	%r2189, %r2088, %r2177;
	shf.l.wrap.b32 	%r2190, %r2189, %r2189, 26;
	shf.l.wrap.b32 	%r2191, %r2189, %r2189, 21;
	xor.b32  	%r2192, %r2190, %r2191;
	shf.l.wrap.b32 	%r2193, %r2189, %r2189, 7;
	xor.b32  	%r2194, %r2192, %r2193;
	add.s32 	%r2195, %r2194, %r2114;
	xor.b32  	%r2196, %r2139, %r2164;
	and.b32  	%r2197, %r2196, %r2189;
	xor.b32  	%r2198, %r2197, %r2139;
	ld.const.u32 	%r2199, [sha256_gpu_constantTable+244];
	add.s32 	%r2200, %r2195, %r2199;
	add.s32 	%r2201, %r2200, %r1838;
	add.s32 	%r2202, %r2201, %r2198;
	shf.l.wrap.b32 	%r2203, %r2188, %r2188, 30;
	shf.l.wrap.b32 	%r2204, %r2188, %r2188, 19;
	xor.b32  	%r2205, %r2203, %r2204;
	shf.l.wrap.b32 	%r2206, %r2188, %r2188, 10;
	xor.b32  	%r2207, %r2205, %r2206;
	or.b32  	%r2208, %r2138, %r2163;
	and.b32  	%r2209, %r2208, %r2188;
	and.b32  	%r2210, %r2138, %r2163;
	or.b32  	%r2211, %r2209, %r2210;
	add.s32 	%r2212, %r2202, %r2207;
	add.s32 	%r2213, %r2212, %r2211;
	add.s32 	%r2214, %r2113, %r2202;
	shf.l.wrap.b32 	%r2215, %r2214, %r2214, 26;
	shf.l.wrap.b32 	%r2216, %r2214, %r2214, 21;
	xor.b32  	%r2217, %r2215, %r2216;
	shf.l.wrap.b32 	%r2218, %r2214, %r2214, 7;
	xor.b32  	%r2219, %r2217, %r2218;
	add.s32 	%r2220, %r2219, %r2139;
	xor.b32  	%r2221, %r2164, %r2189;
	and.b32  	%r2222, %r2221, %r2214;
	xor.b32  	%r2223, %r2222, %r2164;
	ld.const.u32 	%r2224, [sha256_gpu_constantTable+248];
	add.s32 	%r2225, %r2220, %r2224;
	add.s32 	%r2226, %r2225, %r1851;
	add.s32 	%r2227, %r2226, %r2223;
	shf.l.wrap.b32 	%r2228, %r2213, %r2213, 30;
	shf.l.wrap.b32 	%r2229, %r2213, %r2213, 19;
	xor.b32  	%r2230, %r2228, %r2229;
	shf.l.wrap.b32 	%r2231, %r2213, %r2213, 10;
	xor.b32  	%r2232, %r2230, %r2231;
	or.b32  	%r2233, %r2163, %r2188;
	and.b32  	%r2234, %r2233, %r2213;
	and.b32  	%r2235, %r2163, %r2188;
	or.b32  	%r2236, %r2234, %r2235;
	add.s32 	%r2237, %r2227, %r2232;
	add.s32 	%r2238, %r2237, %r2236;
	add.s32 	%r2239, %r2138, %r2227;
	shf.l.wrap.b32 	%r2240, %r2239, %r2239, 26;
	shf.l.wrap.b32 	%r2241, %r2239, %r2239, 21;
	xor.b32  	%r2242, %r2240, %r2241;
	shf.l.wrap.b32 	%r2243, %r2239, %r2239, 7;
	xor.b32  	%r2244, %r2242, %r2243;
	add.s32 	%r2245, %r2244, %r2164;
	xor.b32  	%r2246, %r2189, %r2214;
	and.b32  	%r2247, %r2246, %r2239;
	xor.b32  	%r2248, %r2247, %r2189;
	ld.const.u32 	%r2249, [sha256_gpu_constantTable+252];
	add.s32 	%r2250, %r2245, %r2249;
	add.s32 	%r2251, %r2250, %r1864;
	add.s32 	%r2252, %r2251, %r2248;
	shf.l.wrap.b32 	%r2253, %r2238, %r2238, 30;
	shf.l.wrap.b32 	%r2254, %r2238, %r2238, 19;
	xor.b32  	%r2255, %r2253, %r2254;
	shf.l.wrap.b32 	%r2256, %r2238, %r2238, 10;
	xor.b32  	%r2257, %r2255, %r2256;
	or.b32  	%r2258, %r2188, %r2213;
	and.b32  	%r2259, %r2258, %r2238;
	and.b32  	%r2260, %r2188, %r2213;
	or.b32  	%r2261, %r2259, %r2260;
	add.s32 	%r2262, %r2252, %r2257;
	add.s32 	%r2263, %r2262, %r2261;
	add.s32 	%r2264, %r2163, %r2252;
	add.s32 	%r2265, %r8, %r2263;
	add.s32 	%r2266, %r9, %r2238;
	add.s32 	%r2267, %r10, %r2213;
	add.s32 	%r2268, %r11, %r2188;
	add.s32 	%r2269, %r12, %r2264;
	add.s32 	%r2270, %r13, %r2239;
	add.s32 	%r2271, %r14, %r2214;
	add.s32 	%r2272, %r15, %r2189;
	prmt.b32 	%r2273, %r2265, 0, 291;
	mul.wide.s32 	%rd11, %r23, 4;
	add.s64 	%rd12, %rd4, %rd11;
	st.global.u32 	[%rd12], %r2273;
	prmt.b32 	%r2274, %r2266, 0, 291;
	st.global.u32 	[%rd12+4], %r2274;
	prmt.b32 	%r2275, %r2267, 0, 291;
	st.global.u32 	[%rd12+8], %r2275;
	prmt.b32 	%r2276, %r2268, 0, 291;
	st.global.u32 	[%rd12+12], %r2276;
	prmt.b32 	%r2277, %r2269, 0, 291;
	st.global.u32 	[%rd12+16], %r2277;
	prmt.b32 	%r2278, %r2270, 0, 291;
	st.global.u32 	[%rd12+20], %r2278;
	prmt.b32 	%r2279, %r2271, 0, 291;
	st.global.u32 	[%rd12+24], %r2279;
	prmt.b32 	%r2280, %r2272, 0, 291;
	st.global.u32 	[%rd12+28], %r2280;
$L__BB0_2:
	ret;

}
	// .globl	_Z15sha256_gpu_hashILi80EEvijPvPjS1_
.visible .entry _Z15sha256_gpu_hashILi80EEvijPvPjS1_(
	.param .u32 _Z15sha256_gpu_hashILi80EEvijPvPjS1__param_0,
	.param .u32 _Z15sha256_gpu_hashILi80EEvijPvPjS1__param_1,
	.param .u64 .ptr .align 1 _Z15sha256_gpu_hashILi80EEvijPvPjS1__param_2,
	.param .u64 .ptr .align 1 _Z15sha256_gpu_hashILi80EEvijPvPjS1__param_3,
	.param .u64 .ptr .align 1 _Z15sha256_gpu_hashILi80EEvijPvPjS1__param_4
)
{
	.reg .pred 	%p<2>;
	.reg .b32 	%r<2281>;
	.reg .b64 	%rd<16>;

	ld.param.u32 	%r3, [_Z15sha256_gpu_hashILi80EEvijPvPjS1__param_0];
	ld.param.u32 	%r2, [_Z15sha256_gpu_hashILi80EEvijPvPjS1__param_1];
	mov.u32 	%r4, %ntid.x;
	mov.u32 	%r5, %ctaid.x;
	mov.u32 	%r6, %tid.x;
	mad.lo.s32 	%r1, %r4, %r5, %r6;
	setp.ge.s32 	%p1, %r1, %r3;
	@%p1 bra 	$L__BB1_2;
	ld.param.u64 	%rd15, [_Z15sha256_gpu_hashILi80EEvijPvPjS1__param_4];
	ld.param.u64 	%rd14, [_Z15sha256_gpu_hashILi80EEvijPvPjS1__param_3];
	ld.param.u64 	%rd13, [_Z15sha256_gpu_hashILi80EEvijPvPjS1__param_2];
	cvta.to.global.u64 	%rd4, %rd13;
	cvta.to.global.u64 	%rd5, %rd14;
	cvta.to.global.u64 	%rd6, %rd15;
	add.s32 	%r7, %r2, %r1;
	mul.wide.s32 	%rd7, %r1, 4;
	add.s64 	%rd8, %rd6, %rd7;
	st.global.u32 	[%rd8], %r7;
	ld.const.u32 	%r8, [sha256_gpu_register];
	ld.const.u32 	%r9, [sha256_gpu_register+4];
	ld.const.u32 	%r10, [sha256_gpu_register+8];
	ld.const.u32 	%r11, [sha256_gpu_register+12];
	ld.const.u32 	%r12, [sha256_gpu_register+16];
	ld.const.u32 	%r13, [sha256_gpu_register+20];
	ld.const.u32 	%r14, [sha256_gpu_register+24];
	ld.const.u32 	%r15, [sha256_gpu_register+28];
	ld.const.u32 	%r16, [sha256_gpu_blockHeader];
	ld.const.u32 	%r17, [sha256_gpu_blockHeader+4];
	ld.const.u32 	%r18, [sha256_gpu_blockHeader+8];
	ld.const.u32 	%r19, [sha256_gpu_blockHeader+48];
	ld.const.u32 	%r20, [sha256_gpu_blockHeader+52];
	ld.const.u32 	%r21, [sha256_gpu_blockHeader+56];
	ld.const.u32 	%r22, [sha256_gpu_blockHeader+60];
	shl.b32 	%r23, %r1, 3;
	mul.wide.u32 	%rd9, %r23, 4;
	add.s64 	%rd10, %rd5, %rd9;
	ld.global.u32 	%r24, [%rd10];
	ld.global.u32 	%r25, [%rd10+4];
	ld.global.u32 	%r26, [%rd10+8];
	ld.global.u32 	%r27, [%rd10+12];
	ld.global.u32 	%r28, [%rd10+16];
	ld.global.u32 	%r29, [%rd10+20];
	ld.global.u32 	%r30, [%rd10+24];
	ld.global.u32 	%r31, [%rd10+28];
	prmt.b32 	%r32, %r24, 0, 291;
	prmt.b32 	%r33, %r25, 0, 291;
	prmt.b32 	%r34, %r26, 0, 291;
	prmt.b32 	%r35, %r27, 0, 291;
	prmt.b32 	%r36, %r28, 0, 291;
	prmt.b32 	%r37, %r29, 0, 291;
	prmt.b32 	%r38, %r30, 0, 291;
	prmt.b32 	%r39, %r31, 0, 291;
	prmt.b32 	%r40, %r7, 0, 291;
	shf.l.wrap.b32 	%r41, %r12, %r12, 26;
	shf.l.wrap.b32 	%r42, %r12, %r12, 21;
	xor.b32  	%r43, %r41, %r42;
	shf.l.wrap.b32 	%r44, %r12, %r12, 7;
	xor.b32  	%r45, %r43, %r44;
	add.s32 	%r46, %r45, %r15;
	xor.b32  	%r47, %r14, %r13;
	and.b32  	%r48, %r47, %r12;
	xor.b32  	%r49, %r48, %r14;
	ld.const.u32 	%r50, [sha256_gpu_constantTable];
	add.s32 	%r51, %r46, %r50;
	add.s32 	%r52, %r51, %r16;
	add.s32 	%r53, %r52, %r49;
	shf.l.wrap.b32 	%r54, %r8, %r8, 30;
	shf.l.wrap.b32 	%r55, %r8, %r8, 19;
	xor.b32  	%r56, %r54, %r55;
	shf.l.wrap.b32 	%r57, %r8, %r8, 10;
	xor.b32  	%r58, %r56, %r57;
	or.b32  	%r59, %r10, %r9;
	and.b32  	%r60, %r59, %r8;
	and.b32  	%r61, %r10, %r9;
	or.b32  	%r62, %r60, %r61;
	add.s32 	%r63, %r53, %r58;
	add.s32 	%r64, %r63, %r62;
	add.s32 	%r65, %r11, %r53;
	shf.l.wrap.b32 	%r66, %r65, %r65, 26;
	shf.l.wrap.b32 	%r67, %r65, %r65, 21;
	xor.b32  	%r68, %r66, %r67;
	shf.l.wrap.b32 	%r69, %r65, %r65, 7;
	xor.b32  	%r70, %r68, %r69;
	add.s32 	%r71, %r70, %r14;
	xor.b32  	%r72, %r13, %r12;
	and.b32  	%r73, %r72, %r65;
	xor.b32  	%r74, %r73, %r13;
	ld.const.u32 	%r75, [sha256_gpu_constantTable+4];
	add.s32 	%r76, %r71, %r75;
	add.s32 	%r77, %r76, %r17;
	add.s32 	%r78, %r77, %r74;
	shf.l.wrap.b32 	%r79, %r64, %r64, 30;
	shf.l.wrap.b32 	%r80, %r64, %r64, 19;
	xor.b32  	%r81, %r79, %r80;
	shf.l.wrap.b32 	%r82, %r64, %r64, 10;
	xor.b32  	%r83, %r81, %r82;
	or.b32  	%r84, %r9, %r8;
	and.b32  	%r85, %r84, %r64;
	and.b32  	%r86, %r9, %r8;
	or.b32  	%r87, %r85, %r86;
	add.s32 	%r88, %r78, %r83;
	add.s32 	%r89, %r88, %r87;
	add.s32 	%r90, %r10, %r78;
	shf.l.wrap.b32 	%r91, %r90, %r90, 26;
	shf.l.wrap.b32 	%r92, %r90, %r90, 21;
	xor.b32  	%r93, %r91, %r92;
	shf.l.wrap.b32 	%r94, %r90, %r90, 7;
	xor.b32  	%r95, %r93, %r94;
	add.s32 	%r96, %r95, %r13;
	xor.b32  	%r97, %r12, %r65;
	and.b32  	%r98, %r97, %r90;
	xor.b32  	%r99, %r98, %r12;
	ld.const.u32 	%r100, [sha256_gpu_constantTable+8];
	add.s32 	%r101, %r96, %r100;
	add.s32 	%r102, %r101, %r18;
	add.s32 	%r103, %r102, %r99;
	shf.l.wrap.b32 	%r104, %r89, %r89, 30;
	shf.l.wrap.b32 	%r105, %r89, %r89, 19;
	xor.b32  	%r106, %r104, %r105;
	shf.l.wrap.b32 	%r107, %r89, %r89, 10;
	xor.b32  	%r108, %r106, %r107;
	or.b32  	%r109, %r8, %r64;
	and.b32  	%r110, %r109, %r89;
	and.b32  	%r111, %r8, %r64;
	or.b32  	%r112, %r110, %r111;
	add.s32 	%r113, %r103, %r108;
	add.s32 	%r114, %r113, %r112;
	add.s32 	%r115, %r9, %r103;
	shf.l.wrap.b32 	%r116, %r115, %r115, 26;
	shf.l.wrap.b32 	%r117, %r115, %r115, 21;
	xor.b32  	%r118, %r116, %r117;
	shf.l.wrap.b32 	%r119, %r115, %r115, 7;
	xor.b32  	%r120, %r118, %r119;
	add.s32 	%r121, %r120, %r12;
	xor.b32  	%r122, %r65, %r90;
	and.b32  	%r123, %r122, %r115;
	xor.b32  	%r124, %r123, %r65;
	ld.const.u32 	%r125, [sha256_gpu_constantTable+12];
	add.s32 	%r126, %r121, %r125;
	add.s32 	%r127, %r126, %r40;
	add.s32 	%r128, %r127, %r124;
	shf.l.wrap.b32 	%r129, %r114, %r114, 30;
	shf.l.wrap.b32 	%r130, %r114, %r114, 19;
	xor.b32  	%r131, %r129, %r130;
	shf.l.wrap.b32 	%r132, %r114, %r114, 10;
	xor.b32  	%r133, %r131, %r132;
	or.b32  	%r134, %r64, %r89;
	and.b32  	%r135, %r134, %r114;
	and.b32  	%r136, %r64, %r89;
	or.b32  	%r137, %r135, %r136;
	add.s32 	%r138, %r128, %r133;
	add.s32 	%r139, %r138, %r137;
	add.s32 	%r140, %r8, %r128;
	shf.l.wrap.b32 	%r141, %r140, %r140, 26;
	shf.l.wrap.b32 	%r142, %r140, %r140, 21;
	xor.b32  	%r143, %r141, %r142;
	shf.l.wrap.b32 	%r144, %r140, %r140, 7;
	xor.b32  	%r145, %r143, %r144;
	add.s32 	%r146, %r145, %r65;
	xor.b32  	%r147, %r90, %r115;
	and.b32  	%r148, %r147, %r140;
	xor.b32  	%r149, %r148, %r90;
	ld.const.u32 	%r150, [sha256_gpu_constantTable+16];
	add.s32 	%r151, %r146, %r150;
	add.s32 	%r152, %r151, %r32;
	add.s32 	%r153, %r152, %r149;
	shf.l.wrap.b32 	%r154, %r139, %r139, 30;
	shf.l.wrap.b32 	%r155, %r139, %r139, 19;
	xor.b32  	%r156, %r154, %r155;
	shf.l.wrap.b32 	%r157, %r139, %r139, 10;
	xor.b32  	%r158, %r156, %r157;
	or.b32  	%r159, %r89, %r114;
	and.b32  	%r160, %r159, %r139;
	and.b32  	%r161, %r89, %r114;
	or.b32  	%r162, %r160, %r161;
	add.s32 	%r163, %r153, %r158;
	add.s32 	%r164, %r163, %r162;
	add.s32 	%r165, %r64, %r153;
	shf.l.wrap.b32 	%r166, %r165, %r165, 26;
	shf.l.wrap.b32 	%r167, %r165, %r165, 21;
	xor.b32  	%r168, %r166, %r167;
	shf.l.wrap.b32 	%r169, %r165, %r165, 7;
	xor.b32  	%r170, %r168, %r169;
	add.s32 	%r171, %r170, %r90;
	xor.b32  	%r172, %r115, %r140;
	and.b32  	%r173, %r172, %r165;
	xor.b32  	%r174, %r173, %r115;
	ld.const.u32 	%r175, [sha256_gpu_constantTable+20];
	add.s32 	%r176, %r171, %r175;
	add.s32 	%r177, %r176, %r33;
	add.s32 	%r178, %r177, %r174;
	shf.l.wrap.b32 	%r179, %r164, %r164, 30;
	shf.l.wrap.b32 	%r180, %r164, %r164, 19;
	xor.b32  	%r181, %r179, %r180;
	shf.l.wrap.b32 	%r182, %r164, %r164, 10;
	xor.b32  	%r183, %r181, %r182;
	or.b32  	%r184, %r114, %r139;
	and.b32  	%r185, %r184, %r164;
	and.b32  	%r186, %r114, %r139;
	or.b32  	%r187, %r185, %r186;
	add.s32 	%r188, %r178, %r183;
	add.s32 	%r189, %r188, %r187;
	add.s32 	%r190, %r89, %r178;
	shf.l.wrap.b32 	%r191, %r190, %r190, 26;
	shf.l.wrap.b32 	%r192, %r190, %r190, 21;
	xor.b32  	%r193, %r191, %r192;
	shf.l.wrap.b32 	%r194, %r190, %r190, 7;
	xor.b32  	%r195, %r193, %r194;
	add.s32 	%r196, %r195, %r115;
	xor.b32  	%r197, %r140, %r165;
	and.b32  	%r198, %r197, %r190;
	xor.b32  	%r199, %r198, %r140;
	ld.const.u32 	%r200, [sha256_gpu_constantTable+24];
	add.s32 	%r201, %r196, %r200;
	add.s32 	%r202, %r201, %r34;
	add.s32 	%r203, %r202, %r199;
	shf.l.wrap.b32 	%r204, %r189, %r189, 30;
	shf.l.wrap.b32 	%r205, %r189, %r189, 19;
	xor.b32  	%r206, %r204, %r205;
	shf.l.wrap.b32 	%r207, %r189, %r189, 10;
	xor.b32  	%r208, %r206, %r207;
	or.b32  	%r209, %r139, %r164;
	and.b32  	%r210, %r209, %r189;
	and.b32  	%r211, %r139, %r164;
	or.b32  	%r212, %r210, %r211;
	add.s32 	%r213, %r203, %r208;
	add.s32 	%r214, %r213, %r212;
	add.s32 	%r215, %r114, %r203;
	shf.l.wrap.b32 	%r216, %r215, %r215, 26;
	shf.l.wrap.b32 	%r217, %r215, %r215, 21;
	xor.b32  	%r218, %r216, %r217;
	shf.l.wrap.b32 	%r219, %r215, %r215, 7;
	xor.b32  	%r220, %r218, %r219;
	add.s32 	%r221, %r220, %r140;
	xor.b32  	%r222, %r165, %r190;
	and.b32  	%r223, %r222, %r215;
	xor.b32  	%r224, %r223, %r165;
	ld.const.u32 	%r225, [sha256_gpu_constantTable+28];
	add.s32 	%r226, %r221, %r225;
	add.s32 	%r227, %r226, %r35;
	add.s32 	%r228, %r227, %r224;
	shf.l.wrap.b32 	%r229, %r214, %r214, 30;
	shf.l.wrap.b32 	%r230, %r214, %r214, 19;
	xor.b32  	%r231, %r229, %r230;
	shf.l.wrap.b32 	%r232, %r214, %r214, 10;
	xor.b32  	%r233, %r231, %r232;
	or.b32  	%r234, %r164, %r189;
	and.b32  	%r235, %r234, %r214;
	and.b32  	%r236, %r164, %r189;
	or.b32  	%r237, %r235, %r236;
	add.s32 	%r238, %r228, %r233;
	add.s32 	%r239, %r238, %r237;
	add.s32 	%r240, %r139, %r228;
	shf.l.wrap.b32 	%r241, %r240, %r240, 26;
	shf.l.wrap.b32 	%r242, %r240, %r240, 21;
	xor.b32  	%r243, %r241, %r242;
	shf.l.wrap.b32 	%r244, %r240, %r240, 7;
	xor.b32  	%r245, %r243, %r244;
	add.s32 	%r246, %r245, %r165;
	xor.b32  	%r247, %r190, %r215;
	and.b32  	%r248, %r247, %r240;
	xor.b32  	%r249, %r248, %r190;
	ld.const.u32 	%r250, [sha256_gpu_constantTable+32];
	add.s32 	%r251, %r246, %r250;
	add.s32 	%r252, %r251, %r36;
	add.s32 	%r253, %r252, %r249;
	shf.l.wrap.b32 	%r254, %r239, %r239, 30;
	shf.l.wrap.b32 	%r255, %r239, %r239, 19;
	xor.b32  	%r256, %r254, %r255;
	shf.l.wrap.b32 	%r257, %r239, %r239, 10;
	xor.b32  	%r258, %r256, %r257;
	or.b32  	%r259, %r189, %r214;
	and.b32  	%r260, %r259, %r239;
	and.b32  	%r261, %r189, %r214;
	or.b32  	%r262, %r260, %r261;
	add.s32 	%r263, %r253, %r258;
	add.s32 	%r264, %r263, %r262;
	add.s32 	%r265, %r164, %r253;
	shf.l.wrap.b32 	%r266, %r265, %r265, 26;
	shf.l.wrap.b32 	%r267, %r265, %r265, 21;
	xor.b32  	%r268, %r266, %r267;
	shf.l.wrap.b32 	%r269, %r265, %r265, 7;
	xor.b32  	%r270, %r268, %r269;
	add.s32 	%r271, %r270, %r190;
	xor.b32  	%r272, %r215, %r240;
	and.b32  	%r273, %r272, %r265;
	xor.b32  	%r274, %r273, %r215;
	ld.const.u32 	%r275, [sha256_gpu_constantTable+36];
	add.s32 	%r276, %r271, %r275;
	add.s32 	%r277, %r276, %r37;
	add.s32 	%r278, %r277, %r274;
	shf.l.wrap.b32 	%r279, %r264, %r264, 30;
	shf.l.wrap.b32 	%r280, %r264, %r264, 19;
	xor.b32  	%r281, %r279, %r280;
	shf.l.wrap.b32 	%r282, %r264, %r264, 10;
	xor.b32  	%r283, %r281, %r282;
	or.b32  	%r284, %r214, %r239;
	and.b32  	%r285, %r284, %r264;
	and.b32  	%r286, %r214, %r239;
	or.b32  	%r287, %r285, %r286;
	add.s32 	%r288, %r278, %r283;
	add.s32 	%r289, %r288, %r287;
	add.s32 	%r290, %r189, %r278;
	shf.l.wrap.b32 	%r291, %r290, %r290, 26;
	shf.l.wrap.b32 	%r292, %r290, %r290, 21;
	xor.b32  	%r293, %r291, %r292;
	shf.l.wrap.b32 	%r294, %r290, %r290, 7;
	xor.b32  	%r295, %r293, %r294;
	add.s32 	%r296, %r295, %r215;
	xor.b32  	%r297, %r240, %r265;
	and.b32  	%r298, %r297, %r290;
	xor.b32  	%r299, %r298, %r240;
	ld.const.u32 	%r300, [sha256_gpu_constantTable+40];
	add.s32 	%r301, %r296, %r300;
	add.s32 	%r302, %r301, %r38;
	add.s32 	%r303, %r302, %r299;
	shf.l.wrap.b32 	%r304, %r289, %r289, 30;
	shf.l.wrap.b32 	%r305, %r289, %r289, 19;
	xor.b32  	%r306, %r304, %r305;
	shf.l.wrap.b32 	%r307, %r289, %r289, 10;
	xor.b32  	%r308, %r306, %r307;
	or.b32  	%r309, %r239, %r264;
	and.b32  	%r310, %r309, %r289;
	and.b32  	%r311, %r239, %r264;
	or.b32  	%r312, %r310, %r311;
	add.s32 	%r313, %r303, %r308;
	add.s32 	%r314, %r313, %r312;
	add.s32 	%r315, %r214, %r303;
	shf.l.wrap.b32 	%r316, %r315, %r315, 26;
	shf.l.wrap.b32 	%r317, %r315, %r315, 21;
	xor.b32  	%r318, %r316, %r317;
	shf.l.wrap.b32 	%r319, %r315, %r315, 7;
	xor.b32  	%r320, %r318, %r319;
	add.s32 	%r321, %r320, %r240;
	xor.b32  	%r322, %r265, %r290;
	and.b32  	%r323, %r322, %r315;
	xor.b32  	%r324, %r323, %r265;
	ld.const.u32 	%r325, [sha256_gpu_constantTable+44];
	add.s32 	%r326, %r321, %r325;
	add.s32 	%r327, %r326, %r39;
	add.s32 	%r328, %r327, %r324;
	shf.l.wrap.b32 	%r329, %r314, %r314, 30;
	shf.l.wrap.b32 	%r330, %r314, %r314, 19;
	xor.b32  	%r331, %r329, %r330;
	shf.l.wrap.b32 	%r332, %r314, %r314, 10;
	xor.b32  	%r333, %r331, %r332;
	or.b32  	%r334, %r264, %r289;
	and.b32  	%r335, %r334, %r314;
	and.b32  	%r336, %r264, %r289;
	or.b32  	%r337, %r335, %r336;
	add.s32 	%r338, %r328, %r333;
	add.s32 	%r339, %r338, %r337;
	add.s32 	%r340, %r239, %r328;
	shf.l.wrap.b32 	%r341, %r340, %r340, 26;
	shf.l.wrap.b32 	%r342, %r340, %r340, 21;
	xor.b32  	%r343, %r341, %r342;
	shf.l.wrap.b32 	%r344, %r340, %r340, 7;
	xor.b32  	%r345, %r343, %r344;
	add.s32 	%r346, %r345, %r265;
	xor.b32  	%r347, %r290, %r315;
	and.b32  	%r348, %r347, %r340;
	xor.b32  	%r349, %r348, %r290;
	ld.const.u32 	%r350, [sha256_gpu_constantTable+48];
	add.s32 	%r351, %r346, %r350;
	add.s32 	%r352, %r351, %r19;
	add.s32 	%r353, %r352, %r349;
	shf.l.wrap.b32 	%r354, %r339, %r339, 30;
	shf.l.wrap.b32 	%r355, %r339, %r339, 19;
	xor.b32  	%r356, %r354, %r355;
	shf.l.wrap.b32 	%r357, %r339, %r339, 10;
	xor.b32  	%r358, %r356, %r357;
	or.b32  	%r359, %r289, %r314;
	and.b32  	%r360, %r359, %r339;
	and.b32  	%r361, %r289, %r314;
	or.b32  	%r362, %r360, %r361;
	add.s32 	%r363, %r353, %r358;
	add.s32 	%r364, %r363, %r362;
	add.s32 	%r365, %r264, %r353;
	shf.l.wrap.b32 	%r366, %r365, %r365, 26;
	shf.l.wrap.b32 	%r367, %r365, %r365, 21;
	xor.b32  	%r368, %r366, %r367;
	shf.l.wrap.b32 	%r369, %r365, %r365, 7;
	xor.b32  	%r370, %r368, %r369;
	add.s32 	%r371, %r370, %r290;
	xor.b32  	%r372, %r315, %r340;
	and.b32  	%r373, %r372, %r365;
	xor.b32  	%r374, %r373, %r315;
	ld.const.u32 	%r375, [sha256_gpu_constantTable+52];
	add.s32 	%r376, %r371, %r375;
	add.s32 	%r377, %r376, %r20;
	add.s32 	%r378, %r377, %r374;
	shf.l.wrap.b32 	%r379, %r364, %r364, 30;
	shf.l.wrap.b32 	%r380, %r364, %r364, 19;
	xor.b32  	%r381, %r379, %r380;
	shf.l.wrap.b32 	%r382, %r364, %r364, 10;
	xor.b32  	%r383, %r381, %r382;
	or.b32  	%r384, %r314, %r339;
	and.b32  	%r385, %r384, %r364;
	and.b32  	%r386, %r314, %r339;
	or.b32  	%r387, %r385, %r386;
	add.s32 	%r388, %r378, %r383;
	add.s32 	%r389, %r388, %r387;
	add.s32 	%r390, %r289, %r378;
	shf.l.wrap.b32 	%r391, %r390, %r390, 26;
	shf.l.wrap.b32 	%r392, %r390, %r390, 21;
	xor.b32  	%r393, %r391, %r392;
	shf.l.wrap.b32 	%r394, %r390, %r390, 7;
	xor.b32  	%r395, %r393, %r394;
	add.s32 	%r396, %r395, %r315;
	xor.b32  	%r397, %r340, %r365;
	and.b32  	%r398, %r397, %r390;
	xor.b32  	%r399, %r398, %r340;
	ld.const.u32 	%r400, [sha256_gpu_constantTable+56];
	add.s32 	%r401, %r396, %r400;
	add.s32 	%r402, %r401, %r21;
	add.s32 	%r403, %r402, %r399;
	shf.l.wrap.b32 	%r404, %r389, %r389, 30;
	shf.l.wrap.b32 	%r405, %r389, %r389, 19;
	xor.b32  	%r406, %r404, %r405;
	shf.l.wrap.b32 	%r407, %r389, %r389, 10;
	xor.b32  	%r408, %r406, %r407;
	or.b32  	%r409, %r339, %r364;
	and.b32  	%r410, %r409, %r389;
	and.b32  	%r411, %r339, %r364;
	or.b32  	%r412, %r410, %r411;
	add.s32 	%r413, %r403, %r408;
	add.s32 	%r414, %r413, %r412;
	add.s32 	%r415, %r314, %r403;
	shf.l.wrap.b32 	%r416, %r415, %r415, 26;
	shf.l.wrap.b32 	%r417, %r415, %r415, 21;
	xor.b32  	%r418, %r416, %r417;
	shf.l.wrap.b32 	%r419, %r415, %r415, 7;
	xor.b32  	%r420, %r418, %r419;
	add.s32 	%r421, %r420, %r340;
	xor.b32  	%r422, %r365, %r390;
	and.b32  	%r423, %r422, %r415;
	xor.b32  	%r424, %r423, %r365;
	ld.const.u32 	%r425, [sha256_gpu_constantTable+60];
	add.s32 	%r426, %r421, %r425;
	add.s32 	%r427, %r426, %r22;
	add.s32 	%r428, %r427, %r424;
	shf.l.wrap.b32 	%r429, %r414, %r414, 30;
	shf.l.wrap.b32 	%r430, %r414, %r414, 19;
	xor.b32  	%r431, %r429, %r430;
	shf.l.wrap.b32 	%r432, %r414, %r414, 10;
	xor.b32  	%r433, %r431, %r432;
	or.b32  	%r434, %r364, %r389;
	and.b32  	%r435, %r434, %r414;
	and.b32  	%r436, %r364, %r389;
	or.b32  	%r437, %r435, %r436;
	add.s32 	%r438, %r428, %r433;
	add.s32 	%r439, %r438, %r437;
	add.s32 	%r440, %r339, %r428;
	shf.l.wrap.b32 	%r441, %r21, %r21, 15;
	shf.l.wrap.b32 	%r442, %r21, %r21, 13;
	xor.b32  	%r443, %r441, %r442;
	shr.u32 	%r444, %r21, 10;
	xor.b32  	%r445, %r443, %r444;
	add.s32 	%r446, %r445, %r37;
	shf.l.wrap.b32 	%r447, %r17, %r17, 25;
	shf.l.wrap.b32 	%r448, %r17, %r17, 14;
	xor.b32  	%r449, %r447, %r448;
	shr.u32 	%r450, %r17, 3;
	xor.b32  	%r451, %r449, %r450;
	add.s32 	%r452, %r446, %r16;
	add.s32 	%r453, %r452, %r451;
	shf.l.wrap.b32 	%r454, %r22, %r22, 15;
	shf.l.wrap.b32 	%r455, %r22, %r22, 13;
	xor.b32  	%r456, %r454, %r455;
	shr.u32 	%r457, %r22, 10;
	xor.b32  	%r458, %r456, %r457;
	add.s32 	%r459, %r458, %r38;
	shf.l.wrap.b32 	%r460, %r18, %r18, 25;
	shf.l.wrap.b32 	%r461, %r18, %r18, 14;
	xor.b32  	%r462, %r460, %r461;
	shr.u32 	%r463, %r18, 3;
	xor.b32  	%r464, %r462, %r463;
	add.s32 	%r465, %r459, %r17;
	add.s32 	%r466, %r465, %r464;
	shf.l.wrap.b32 	%r467, %r453, %r453, 15;
	shf.l.wrap.b32 	%r468, %r453, %r453, 13;
	xor.b32  	%r469, %r467, %r468;
	shr.u32 	%r470, %r453, 10;
	xor.b32  	%r471, %r469, %r470;
	add.s32 	%r472, %r471, %r39;
	shf.l.wrap.b32 	%r473, %r40, %r40, 25;
	shf.l.wrap.b32 	%r474, %r40, %r40, 14;
	xor.b32  	%r475, %r473, %r474;
	shr.u32 	%r476, %r40, 3;
	xor.b32  	%r477, %r475, %r476;
	add.s32 	%r478, %r472, %r18;
	add.s32 	%r479, %r478, %r477;
	shf.l.wrap.b32 	%r480, %r466, %r466, 15;
	shf.l.wrap.b32 	%r481, %r466, %r466, 13;
	xor.b32  	%r482, %r480, %r481;
	shr.u32 	%r483, %r466, 10;
	xor.b32  	%r484, %r482, %r483;
	add.s32 	%r485, %r484, %r19;
	shf.l.wrap.b32 	%r486, %r32, %r32, 25;
	shf.l.wrap.b32 	%r487, %r32, %r32, 14;
	xor.b32  	%r488, %r486, %r487;
	shr.u32 	%r489, %r32, 3;
	xor.b32  	%r490, %r488, %r489;
	add.s32 	%r491, %r485, %r40;
	add.s32 	%r492, %r491, %r490;
	shf.l.wrap.b32 	%r493, %r479, %r479, 15;
	shf.l.wrap.b32 	%r494, %r479, %r479, 13;
	xor.b32  	%r495, %r493, %r494;
	shr.u32 	%r496, %r479, 10;
	xor.b32  	%r497, %r495, %r496;
	add.s32 	%r498, %r497, %r20;
	shf.l.wrap.b32 	%r499, %r33, %r33, 25;
	shf.l.wrap.b32 	%r500, %r33, %r33, 14;
	xor.b32  	%r501, %r499, %r500;
	shr.u32 	%r502, %r33, 3;
	xor.b32  	%r503, %r501, %r502;
	add.s32 	%r504, %r498, %r32;
	add.s32 	%r505, %r504, %r503;
	shf.l.wrap.b32 	%r506, %r492, %r492, 15;
	shf.l.wrap.b32 	%r507, %r492, %r492, 13;
	xor.b32  	%r508, %r506, %r507;
	shr.u32 	%r509, %r492, 10;
	xor.b32  	%r510, %r508, %r509;
	add.s32 	%r511, %r510, %r21;
	shf.l.wrap.b32 	%r512, %r34, %r34, 25;
	shf.l.wrap.b32 	%r513, %r34, %r34, 14;
	xor.b32  	%r514, %r512, %r513;
	shr.u32 	%r515, %r34, 3;
	xor.b32  	%r516, %r514, %r515;
	add.s32 	%r517, %r511, %r33;
	add.s32 	%r518, %r517, %r516;
	shf.l.wrap.b32 	%r519, %r505, %r505, 15;
	shf.l.wrap.b32 	%r520, %r505, %r505, 13;
	xor.b32  	%r521, %r519, %r520;
	shr.u32 	%r522, %r505, 10;
	xor.b32  	%r523, %r521, %r522;
	add.s32 	%r524, %r523, %r22;
	shf.l.wrap.b32 	%r525, %r35, %r35, 25;
	shf.l.wrap.b32 	%r526, %r35, %r35, 14;
	xor.b32  	%r527, %r525, %r526;
	shr.u32 	%r528, %r35, 3;
	xor.b32  	%r529, %r527, %r528;
	add.s32 	%r530, %r524, %r34;
	add.s32 	%r531, %r530, %r529;
	shf.l.wrap.b32 	%r532, %r518, %r518, 15;
	shf.l.wrap.b32 	%r533, %r518, %r518, 13;
	xor.b32  	%r534, %r532, %r533;
	shr.u32 	%r535, %r518, 10;
	xor.b32  	%r536, %r534, %r535;
	add.s32 	%r537, %r536, %r453;
	shf.l.wrap.b32 	%r538, %r36, %r36, 25;
	shf.l.wrap.b32 	%r539, %r36, %r36, 14;
	xor.b32  	%r540, %r538, %r539;
	shr.u32 	%r541, %r36, 3;
	xor.b32  	%r542, %r540, %r541;
	add.s32 	%r543, %r537, %r35;
	add.s32 	%r544, %r543, %r542;
	shf.l.wrap.b32 	%r545, %r531, %r531, 15;
	shf.l.wrap.b32 	%r546, %r531, %r531, 13;
	xor.b32  	%r547, %r545, %r546;
	shr.u32 	%r548, %r531, 10;
	xor.b32  	%r549, %r547, %r548;
	add.s32 	%r550, %r549, %r466;
	shf.l.wrap.b32 	%r551, %r37, %r37, 25;
	shf.l.wrap.b32 	%r552, %r37, %r37, 14;
	xor.b32  	%r553, %r551, %r552;
	shr.u32 	%r554, %r37, 3;
	xor.b32  	%r555, %r553, %r554;
	add.s32 	%r556, %r550, %r36;
	add.s32 	%r557, %r556, %r555;
	shf.l.wrap.b32 	%r558, %r544, %r544, 15;
	shf.l.wrap.b32 	%r559, %r544, %r544, 13;
	xor.b32  	%r560, %r558, %r559;
	shr.u32 	%r561, %r544, 10;
	xor.b32  	%r562, %r560, %r561;
	add.s32 	%r563, %r562, %r479;
	shf.l.wrap.b32 	%r564, %r38, %r38, 25;
	shf.l.wrap.b32 	%r565, %r38, %r38, 14;
	xor.b32  	%r566, %r564, %r565;
	shr.u32 	%r567, %r38, 3;
	xor.b32  	%r568, %r566, %r567;
	add.s32 	%r569, %r563, %r37;
	add.s32 	%r570, %r569, %r568;
	shf.l.wrap.b32 	%r571, %r557, %r557, 15;
	shf.l.wrap.b32 	%r572, %r557, %r557, 13;
	xor.b32  	%r573, %r571, %r572;
	shr.u32 	%r574, %r557, 10;
	xor.b32  	%r575, %r573, %r574;
	add.s32 	%r576, %r575, %r492;
	shf.l.wrap.b32 	%r577, %r39, %r39, 25;
	shf.l.wrap.b32 	%r578, %r39, %r39, 14;
	xor.b32  	%r579, %r577, %r578;
	shr.u32 	%r580, %r39, 3;
	xor.b32  	%r581, %r579, %r580;
	add.s32 	%r582, %r576, %r38;
	add.s32 	%r583, %r582, %r581;
	shf.l.wrap.b32 	%r584, %r570, %r570, 15;
	shf.l.wrap.b32 	%r585, %r570, %r570, 13;
	xor.b32  	%r586, %r584, %r585;
	shr.u32 	%r587, %r570, 10;
	xor.b32  	%r588, %r586, %r587;
	add.s32 	%r589, %r588, %r505;
	shf.l.wrap.b32 	%r590, %r19, %r19, 25;
	shf.l.wrap.b32 	%r591, %r19, %r19, 14;
	xor.b32  	%r592, %r590, %r591;
	shr.u32 	%r593, %r19, 3;
	xor.b32  	%r594, %r592, %r593;
	add.s32 	%r595, %r589, %r39;
	add.s32 	%r596, %r595, %r594;
	shf.l.wrap.b32 	%r597, %r583, %r583, 15;
	shf.l.wrap.b32 	%r598, %r583, %r583, 13;
	xor.b32  	%r599, %r597, %r598;
	shr.u32 	%r600, %r583, 10;
	xor.b32  	%r601, %r599, %r600;
	add.s32 	%r602, %r601, %r518;
	shf.l.wrap.b32 	%r603, %r20, %r20, 25;
	shf.l.wrap.b32 	%r604, %r20, %r20, 14;
	xor.b32  	%r605, %r603, %r604;
	shr.u32 	%r606, %r20, 3;
	xor.b32  	%r607, %r605, %r606;
	add.s32 	%r608, %r602, %r19;
	add.s32 	%r609, %r608, %r607;
	shf.l.wrap.b32 	%r610, %r596, %r596, 15;
	shf.l.wrap.b32 	%r611, %r596, %r596, 13;
	xor.b32  	%r612, %r610, %r611;
	shr.u32 	%r613, %r596, 10;
	xor.b32  	%r614, %r612, %r613;
	add.s32 	%r615, %r614, %r531;
	shf.l.wrap.b32 	%r616, %r21, %r21, 25;
	shf.l.wrap.b32 	%r617, %r21, %r21, 14;
	xor.b32  	%r618, %r616, %r617;
	shr.u32 	%r619, %r21, 3;
	xor.b32  	%r620, %r618, %r619;
	add.s32 	%r621, %r615, %r20;
	add.s32 	%r622, %r621, %r620;
	shf.l.wrap.b32 	%r623, %r609, %r609, 15;
	shf.l.wrap.b32 	%r624, %r609, %r609, 13;
	xor.b32  	%r625, %r623, %r624;
	shr.u32 	%r626, %r609, 10;
	xor.b32  	%r627, %r625, %r626;
	add.s32 	%r628, %r627, %r544;
	shf.l.wrap.b32 	%r629, %r22, %r22, 25;
	shf.l.wrap.b32 	%r630, %r22, %r22, 14;
	xor.b32  	%r631, %r629, %r630;
	shr.u32 	%r632, %r22, 3;
	xor.b32  	%r633, %r631, %r632;
	add.s32 	%r634, %r628, %r21;
	add.s32 	%r635, %r634, %r633;
	shf.l.wrap.b32 	%r636, %r622, %r622, 15;
	shf.l.wrap.b32 	%r637, %r622, %r622, 13;
	xor.b32  	%r638, %r636, %r637;
	shr.u32 	%r639, %r622, 10;
	xor.b32  	%r640, %r638, %r639;
	add.s32 	%r641, %r640, %r557;
	shf.l.wrap.b32 	%r642, %r453, %r453, 25;
	shf.l.wrap.b32 	%r643, %r453, %r453, 14;
	xor.b32  	%r644, %r642, %r643;
	shr.u32 	%r645, %r453, 3;
	xor.b32  	%r646, %r644, %r645;
	add.s32 	%r647, %r641, %r22;
	add.s32 	%r648, %r647, %r646;
	shf.l.wrap.b32 	%r649, %r440, %r440, 26;
	shf.l.wrap.b32 	%r650, %r440, %r440, 21;
	xor.b32  	%r651, %r649, %r650;
	shf.l.wrap.b32 	%r652, %r440, %r440, 7;
	xor.b32  	%r653, %r651, %r652;
	add.s32 	%r654, %r653, %r365;
	xor.b32  	%r655, %r390, %r415;
	and.b32  	%r656, %r655, %r440;
	xor.b32  	%r657, %r656, %r390;
	ld.const.u32 	%r658, [sha256_gpu_constantTable+64];
	add.s32 	%r659, %r654, %r658;
	add.s32 	%r660, %r659, %r453;
	add.s32 	%r661, %r660, %r657;
	shf.l.wrap.b32 	%r662, %r439, %r439, 30;
	shf.l.wrap.b32 	%r663, %r439, %r439, 19;
	xor.b32  	%r664, %r662, %r663;
	shf.l.wrap.b32 	%r665, %r439, %r439, 10;
	xor.b32  	%r666, %r664, %r665;
	or.b32  	%r667, %r389, %r414;
	and.b32  	%r668, %r667, %r439;
	and.b32  	%r669, %r389, %r414;
	or.b32  	%r670, %r668, %r669;
	add.s32 	%r671, %r661, %r666;
	add.s32 	%r672, %r671, %r670;
	add.s32 	%r673, %r364, %r661;
	shf.l.wrap.b32 	%r674, %r673, %r673, 26;
	shf.l.wrap.b32 	%r675, %r673, %r673, 21;
	xor.b32  	%r676, %r674, %r675;
	shf.l.wrap.b32 	%r677, %r673, %r673, 7;
	xor.b32  	%r678, %r676, %r677;
	add.s32 	%r679, %r678, %r390;
	xor.b32  	%r680, %r415, %r440;
	and.b32  	%r681, %r680, %r673;
	xor.b32  	%r682, %r681, %r415;
	ld.const.u32 	%r683, [sha256_gpu_constantTable+68];
	add.s32 	%r684, %r679, %r683;
	add.s32 	%r685, %r684, %r466;
	add.s32 	%r686, %r685, %r682;
	shf.l.wrap.b32 	%r687, %r672, %r672, 30;
	shf.l.wrap.b32 	%r688, %r672, %r672, 19;
	xor.b32  	%r689, %r687, %r688;
	shf.l.wrap.b32 	%r690, %r672, %r672, 10;
	xor.b32  	%r691, %r689, %r690;
	or.b32  	%r692, %r414, %r439;
	and.b32  	%r693, %r692, %r672;
	and.b32  	%r694, %r414, %r439;
	or.b32  	%r695, %r693, %r694;
	add.s32 	%r696, %r686, %r691;
	add.s32 	%r697, %r696, %r695;
	add.s32 	%r698, %r389, %r686;
	shf.l.wrap.b32 	%r699, %r698, %r698, 26;
	shf.l.wrap.b32 	%r700, %r698, %r698, 21;
	xor.b32  	%r701, %r699, %r700;
	shf.l.wrap.b32 	%r702, %r698, %r698, 7;
	xor.b32  	%r703, %r701, %r702;
	add.s32 	%r704, %r703, %r415;
	xor.b32  	%r705, %r440, %r673;
	and.b32  	%r706, %r705, %r698;
	xor.b32  	%r707, %r706, %r440;
	ld.const.u32 	%r708, [sha256_gpu_constantTable+72];
	add.s32 	%r709, %r704, %r708;
	add.s32 	%r710, %r709, %r479;
	add.s32 	%r711, %r710, %r707;
	shf.l.wrap.b32 	%r712, %r697, %r697, 30;
	shf.l.wrap.b32 	%r713, %r697, %r697, 19;
	xor.b32  	%r714, %r712, %r713;
	shf.l.wrap.b32 	%r715, %r697, %r697, 10;
	xor.b32  	%r716, %r714, %r715;
	or.b32  	%r717, %r439, %r672;
	and.b32  	%r718, %r717, %r697;
	and.b32  	%r719, %r439, %r672;
	or.b32  	%r720, %r718, %r719;
	add.s32 	%r721, %r711, %r716;
	add.s32 	%r722, %r721, %r720;
	add.s32 	%r723, %r414, %r711;
	shf.l.wrap.b32 	%r724, %r723, %r723, 26;
	shf.l.wrap.b32 	%r725, %r723, %r723, 21;
	xor.b32  	%r726, %r724, %r725;
	shf.l.wrap.b32 	%r727, %r723, %r723, 7;
	xor.b32  	%r728, %r726, %r727;
	add.s32 	%r729, %r728, %r440;
	xor.b32  	%r730, %r673, %r698;
	and.b32  	%r731, %r730, %r723;
	xor.b32  	%r732, %r731, %r673;
	ld.const.u32 	%r733, [sha256_gpu_constantTable+76];
	add.s32 	%r734, %r729, %r733;
	add.s32 	%r735, %r734, %r492;
	add.s32 	%r736, %r735, %r732;
	shf.l.wrap.b32 	%r737, %r722, %r722, 30;
	shf.l.wrap.b32 	%r738, %r722, %r722, 19;
	xor.b32  	%r739, %r737, %r738;
	shf.l.wrap.b32 	%r740, %r722, %r722, 10;
	xor.b32  	%r741, %r739, %r740;
	or.b32  	%r742, %r672, %r697;
	and.b32  	%r743, %r742, %r722;
	and.b32  	%r744, %r672, %r697;
	or.b32  	%r745, %r743, %r744;
	add.s32 	%r746, %r736, %r741;
	add.s32 	%r747, %r746, %r745;
	add.s32 	%r748, %r439, %r736;
	shf.l.wrap.b32 	%r749, %r748, %r748, 26;
	shf.l.wrap.b32 	%r750, %r748, %r748, 21;
	xor.b32  	%r751, %r749, %r750;
	shf.l.wrap.b32 	%r752, %r748, %r748, 7;
	xor.b32  	%r753, %r751, %r752;
	add.s32 	%r754, %r753, %r673;
	xor.b32  	%r755, %r698, %r723;
	and.b32  	%r756, %r755, %r748;
	xor.b32  	%r757, %r756, %r698;
	ld.const.u32 	%r758, [sha256_gpu_constantTable+80];
	add.s32 	%r759, %r754, %r758;
	add.s32 	%r760, %r759, %r505;
	add.s32 	%r761, %r760, %r757;
	shf.l.wrap.b32 	%r762, %r747, %r747, 30;
	shf.l.wrap.b32 	%r763, %r747, %r747, 19;
	xor.b32  	%r764, %r762, %r763;
	shf.l.wrap.b32 	%r765, %r747, %r747, 10;
	xor.b32  	%r766, %r764, %r765;
	or.b32  	%r767, %r697, %r722;
	and.b32  	%r768, %r767, %r747;
	and.b32  	%r769, %r697, %r722;
	or.b32  	%r770, %r768, %r769;
	add.s32 	%r771, %r761, %r766;
	add.s32 	%r772, %r771, %r770;
	add.s32 	%r773, %r672, %r761;
	shf.l.wrap.b32 	%r774, %r773, %r773, 26;
	shf.l.wrap.b32 	%r775, %r773, %r773, 21;
	xor.b32  	%r776, %r774, %r775;
	shf.l.wrap.b32 	%r777, %r773, %r773, 7;
	xor.b32  	%r778, %r776, %r777;
	add.s32 	%r779, %r778, %r698;
	xor.b32  	%r780, %r723, %r748;
	and.b32  	%r781, %r780, %r773;
	xor.b32  	%r782, %r781, %r723;
	ld.const.u32 	%r783, [sha256_gpu_constantTable+84];
	add.s32 	%r784, %r779, %r783;
	add.s32 	%r785, %r784, %r518;
	add.s32 	%r786, %r785, %r782;
	shf.l.wrap.b32 	%r787, %r772, %r772, 30;
	shf.l.wrap.b32 	%r788, %r772, %r772, 19;
	xor.b32  	%r789, %r787, %r788;
	shf.l.wrap.b32 	%r790, %r772, %r772, 10;
	xor.b32  	%r791, %r789, %r790;
	or.b32  	%r792, %r722, %r747;
	and.b32  	%r793, %r792, %r772;
	and.b32  	%r794, %r722, %r747;
	or.b32  	%r795, %r793, %r794;
	add.s32 	%r796, %r786, %r791;
	add.s32 	%r797, %r796, %r795;
	add.s32 	%r798, %r697, %r786;
	shf.l.wrap.b32 	%r799, %r798, %r798, 26;
	shf.l.wrap.b32 	%r800, %r798, %r798, 21;
	xor.b32  	%r801, %r799, %r800;
	shf.l.wrap.b32 	%r802, %r798, %r798, 7;
	xor.b32  	%r803, %r801, %r802;
	add.s32 	%r804, %r803, %r723;
	xor.b32  	%r805, %r748, %r773;
	and.b32  	%r806, %r805, %r798;
	xor.b32  	%r807, %r806, %r748;
	ld.const.u32 	%r808, [sha256_gpu_constantTable+88];
	add.s32 	%r809, %r804, %r808;
	add.s32 	%r810, %r809, %r531;
	add.s32 	%r811, %r810, %r807;
	shf.l.wrap.b32 	%r812, %r797, %r797, 30;
	shf.l.wrap.b32 	%r813, %r797, %r797, 19;
	xor.b32  	%r814, %r812, %r813;
	shf.l.wrap.b32 	%r815, %r797, %r797, 10;
	xor.b32  	%r816, %r814, %r815;
	or.b32  	%r817, %r747, %r772;
	and.b32  	%r818, %r817, %r797;
	and.b32  	%r819, %r747, %r772;
	or.b32  	%r820, %r818, %r819;
	add.s32 	%r821, %r811, %r816;
	add.s32 	%r822, %r821, %r820;
	add.s32 	%r823, %r722, %r811;
	shf.l.wrap.b32 	%r824, %r823, %r823, 26;
	shf.l.wrap.b32 	%r825, %r823, %r823, 21;
	xor.b32  	%r826, %r824, %r825;
	shf.l.wrap.b32 	%r827, %r823, %r823, 7;
	xor.b32  	%r828, %r826, %r827;
	add.s32 	%r829, %r828, %r748;
	xor.b32  	%r830, %r773, %r798;
	and.b32  	%r831, %r830, %r823;
	xor.b32  	%r832, %r831, %r773;
	ld.const.u32 	%r833, [sha256_gpu_constantTable+92];
	add.s32 	%r834, %r829, %r833;
	add.s32 	%r835, %r834, %r544;
	add.s32 	%r836, %r835, %r832;
	shf.l.wrap.b32 	%r837, %r822, %r822, 30;
	shf.l.wrap.b32 	%r838, %r822, %r822, 19;
	xor.b32  	%r839, %r837, %r838;
	shf.l.wrap.b32 	%r840, %r822, %r822, 10;
	xor.b32  	%r841, %r839, %r840;
	or.b32  	%r842, %r772, %r797;
	and.b32  	%r843, %r842, %r822;
	and.b32  	%r844, %r772, %r797;
	or.b32  	%r845, %r843, %r844;
	add.s32 	%r846, %r836, %r841;
	add.s32 	%r847, %r846, %r845;
	add.s32 	%r848, %r747, %r836;
	shf.l.wrap.b32 	%r849, %r848, %r848, 26;
	shf.l.wrap.b32 	%r850, %r848, %r848, 21;
	xor.b32  	%r851, %r849, %r850;
	shf.l.wrap.b32 	%r852, %r848, %r848, 7;
	xor.b32  	%r853, %r851, %r852;
	add.s32 	%r854, %r853, %r773;
	xor.b32  	%r855, %r798, %r823;
	and.b32  	%r856, %r855, %r848;
	xor.b32  	%r857, %r856, %r798;
	ld.const.u32 	%r858, [sha256_gpu_constantTable+96];
	add.s32 	%r859, %r854, %r858;
	add.s32 	%r860, %r859, %r557;
	add.s32 	%r861, %r860, %r857;
	shf.l.wrap.b32 	%r862, %r847, %r847, 30;
	shf.l.wrap.b32 	%r863, %r847, %r847, 19;
	xor.b32  	%r864, %r862, %r863;
	shf.l.wrap.b32 	%r865, %r847, %r847, 10;
	xor.b32  	%r866, %r864, %r865;
	or.b32  	%r867, %r797, %r822;
	and.b32  	%r868, %r867, %r847;
	and.b32  	%r869, %r797, %r822;
	or.b32  	%r870, %r868, %r869;
	add.s32 	%r871, %r861, %r866;
	add.s32 	%r872, %r871, %r870;
	add.s32 	%r873, %r772, %r861;
	shf.l.wrap.b32 	%r874, %r873, %r873, 26;
	shf.l.wrap.b32 	%r875, %r873, %r873, 21;
	xor.b32  	%r876, %r874, %r875;
	shf.l.wrap.b32 	%r877, %r873, %r873, 7;
	xor.b32  	%r878, %r876, %r877;
	add.s32 	%r879, %r878, %r798;
	xor.b32  	%r880, %r823, %r848;
	and.b32  	%r881, %r880, %r873;
	xor.b32  	%r882, %r881, %r823;
	ld.const.u32 	%r883, [sha256_gpu_constantTable+100];
	add.s32 	%r884, %r879, %r883;
	add.s32 	%r885, %r884, %r570;
	add.s32 	%r886, %r885, %r882;
	shf.l.wrap.b32 	%r887, %r872, %r872, 30;
	shf.l.wrap.b32 	%r888, %r872, %r872, 19;
	xor.b32  	%r889, %r887, %r888;
	shf.l.wrap.b32 	%r890, %r872, %r872, 10;
	xor.b32  	%r891, %r889, %r890;
	or.b32  	%r892, %r822, %r847;
	and.b32  	%r893, %r892, %r872;
	and.b32  	%r894, %r822, %r847;
	or.b32  	%r895, %r893, %r894;
	add.s32 	%r896, %r886, %r891;
	add.s32 	%r897, %r896, %r895;
	add.s32 	%r898, %r797, %r886;
	shf.l.wrap.b32 	%r899, %r898, %r898, 26;
	shf.l.wrap.b32 	%r900, %r898, %r898, 21;
	xor.b32  	%r901, %r899, %r900;
	shf.l.wrap.b32 	%r902, %r898, %r898, 7;
	xor.b32  	%r903, %r901, %r902;
	add.s32 	%r904, %r903, %r823;
	xor.b32  	%r905, %r848, %r873;
	and.b32  	%r906, %r905, %r898;
	xor.b32  	%r907, %r906, %r848;
	ld.const.u32 	%r908, [sha256_gpu_constantTable+104];
	add.s32 	%r909, %r904, %r908;
	add.s32 	%r910, %r909, %r583;
	add.s32 	%r911, %r910, %r907;
	shf.l.wrap.b32 	%r912, %r897, %r897, 30;
	shf.l.wrap.b32 	%r913, %r897, %r897, 19;
	xor.b32  	%r914, %r912, %r913;
	shf.l.wrap.b32 	%r915, %r897, %r897, 10;
	xor.b32  	%r916, %r914, %r915;
	or.b32  	%r917, %r847, %r872;
	and.b32  	%r918, %r917, %r897;
	and.b32  	%r919, %r847, %r872;
	or.b32  	%r920, %r918, %r919;
	add.s32 	%r921, %r911, %r916;
	add.s32 	%r922, %r921, %r920;
	add.s32 	%r923, %r822, %r911;
	shf.l.wrap.b32 	%r924, %r923, %r923, 26;
	shf.l.wrap.b32 	%r925, %r923, %r923, 21;
	xor.b32  	%r926, %r924, %r925;
	shf.l.wrap.b32 	%r927, %r923, %r923, 7;
	xor.b32  	%r928, %r926, %r927;
	add.s32 	%r929, %r928, %r848;
	xor.b32  	%r930, %r873, %r898;
	and.b32  	%r931, %r930, %r923;
	xor.b32  	%r932, %r931, %r873;
	ld.const.u32 	%r933, [sha256_gpu_constantTable+108];
	add.s32 	%r934, %r929, %r933;
	add.s32 	%r935, %r934, %r596;
	add.s32 	%r936, %r935, %r932;
	shf.l.wrap.b32 	%r937, %r922, %r922, 30;
	shf.l.wrap.b32 	%r938, %r922, %r922, 19;
	xor.b32  	%r939, %r937, %r938;
	shf.l.wrap.b32 	%r940, %r922, %r922, 10;
	xor.b32  	%r941, %r939, %r940;
	or.b32  	%r942, %r872, %r897;
	and.b32  	%r943, %r942, %r922;
	and.b32  	%r944, %r872, %r897;
	or.b32  	%r945, %r943, %r944;
	add.s32 	%r946, %r936, %r941;
	add.s32 	%r947, %r946, %r945;
	add.s32 	%r948, %r847, %r936;
	shf.l.wrap.b32 	%r949, %r948, %r948, 26;
	shf.l.wrap.b32 	%r950, %r948, %r948, 21;
	xor.b32  	%r951, %r949, %r950;
	shf.l.wrap.b32 	%r952, %r948, %r948, 7;
	xor.b32  	%r953, %r951, %r952;
	add.s32 	%r954, %r953, %r873;
	xor.b32  	%r955, %r898, %r923;
	and.b32  	%r956, %r955, %r948;
	xor.b32  	%r957, %r956, %r898;
	ld.const.u32 	%r958, [sha256_gpu_constantTable+112];
	add.s32 	%r959, %r954, %r958;
	add.s32 	%r960, %r959, %r609;
	add.s32 	%r961, %r960, %r957;
	shf.l.wrap.b32 	%r962, %r947, %r947, 30;
	shf.l.wrap.b32 	%r963, %r947, %r947, 19;
	xor.b32  	%r964, %r962, %r963;
	shf.l.wrap.b32 	%r965, %r947, %r947, 10;
	xor.b32  	%r966, %r964, %r965;
	or.b32  	%r967, %r897, %r922;
	and.b32  	%r968, %r967, %r947;
	and.b32  	%r969, %r897, %r922;
	or.b32  	%r970, %r968, %r969;
	add.s32 	%r971, %r961, %r966;
	add.s32 	%r972, %r971, %r970;
	add.s32 	%r973, %r872, %r961;
	shf.l.wrap.b32 	%r974, %r973, %r973, 26;
	shf.l.wrap.b32 	%r975, %r973, %r973, 21;
	xor.b32  	%r976, %r974, %r975;
	shf.l.wrap.b32 	%r977, %r973, %r973, 7;
	xor.b32  	%r978, %r976, %r977;
	add.s32 	%r979, %r978, %r898;
	xor.b32  	%r980, %r923, %r948;
	and.b32  	%r981, %r980, %r973;
	xor.b32  	%r982, %r981, %r923;
	ld.const.u32 	%r983, [sha256_gpu_constantTable+116];
	add.s32 	%r984, %r979, %r983;
	add.s32 	%r985, %r984, %r622;
	add.s32 	%r986, %r985, %r982;
	shf.l.wrap.b32 	%r987, %r972, %r972, 30;
	shf.l.wrap.b32 	%r988, %r972, %r972, 19;
	xor.b32  	%r989, %r987, %r988;
	shf.l.wrap.b32 	%r990, %r972, %r972, 10;
	xor.b32  	%r991, %r989, %r990;
	or.b32  	%r992, %r922, %r947;
	and.b32  	%r993, %r992, %r972;
	and.b32  	%r994, %r922, %r947;
	or.b32  	%r995, %r993, %r994;
	add.s32 	%r996, %r986, %r991;
	add.s32 	%r997, %r996, %r995;
	add.s32 	%r998, %r897, %r986;
	shf.l.wrap.b32 	%r999, %r998, %r998, 26;
	shf.l.wrap.b32 	%r1000, %r998, %r998, 21;
	xor.b32  	%r1001, %r999, %r1000;
	shf.l.wrap.b32 	%r1002, %r998, %r998, 7;
	xor.b32  	%r1003, %r1001, %r1002;
	add.s32 	%r1004, %r1003, %r923;
	xor.b32  	%r1005, %r948, %r973;
	and.b32  	%r1006, %r1005, %r998;
	xor.b32  	%r1007, %r1006, %r948;
	ld.const.u32 	%r1008, [sha256_gpu_constantTable+120];
	add.s32 	%r1009, %r1004, %r1008;
	add.s32 	%r1010, %r1009, %r635;
	add.s32 	%r1011, %r1010, %r1007;
	shf.l.wrap.b32 	%r1012, %r997, %r997, 30;
	shf.l.wrap.b32 	%r1013, %r997, %r997, 19;
	xor.b32  	%r1014, %r1012, %r1013;
	shf.l.wrap.b32 	%r1015, %r997, %r997, 10;
	xor.b32  	%r1016, %r1014, %r1015;
	or.b32  	%r1017, %r947, %r972;
	and.b32  	%r1018, %r1017, %r997;
	and.b32  	%r1019, %r947, %r972;
	or.b32  	%r1020, %r1018, %r1019;
	add.s32 	%r1021, %r1011, %r1016;
	add.s32 	%r1022, %r1021, %r1020;
	add.s32 	%r1023, %r922, %r1011;
	shf.l.wrap.b32 	%r1024, %r1023, %r1023, 26;
	shf.l.wrap.b32 	%r1025, %r1023, %r1023, 21;
	xor.b32  	%r1026, %r1024, %r1025;
	shf.l.wrap.b32 	%r1027, %r1023, %r1023, 7;
	xor.b32  	%r1028, %r1026, %r1027;
	add.s32 	%r1029, %r1028, %r948;
	xor.b32  	%r1030, %r973, %r998;
	and.b32  	%r1031, %r1030, %r1023;
	xor.b32  	%r1032, %r1031, %r973;
	ld.const.u32 	%r1033, [sha256_gpu_constantTable+124];
	add.s32 	%r1034, %r1029, %r1033;
	add.s32 	%r1035, %r1034, %r648;
	add.s32 	%r1036, %r1035, %r1032;
	shf.l.wrap.b32 	%r1037, %r1022, %r1022, 30;
	shf.l.wrap.b32 	%r1038, %r1022, %r1022, 19;
	xor.b32  	%r1039, %r1037, %r1038;
	shf.l.wrap.b32 	%r1040, %r1022, %r1022, 10;
	xor.b32  	%r1041, %r1039, %r1040;
	or.b32  	%r1042, %r972, %r997;
	and.b32  	%r1043, %r1042, %r1022;
	and.b32  	%r1044, %r972, %r997;
	or.b32  	%r1045, %r1043, %r1044;
	add.s32 	%r1046, %r1036, %r1041;
	add.s32 	%r1047, %r1046, %r1045;
	add.s32 	%r1048, %r947, %r1036;
	shf.l.wrap.b32 	%r1049, %r635, %r635, 15;
	shf.l.wrap.b32 	%r1050, %r635, %r635, 13;
	xor.b32  	%r1051, %r1049, %r1050;
	shr.u32 	%r1052, %r635, 10;
	xor.b32  	%r1053, %r1051, %r1052;
	add.s32 	%r1054, %r1053, %r570;
	shf.l.wrap.b32 	%r1055, %r466, %r466, 25;
	shf.l.wrap.b32 	%r1056, %r466, %r466, 14;
	xor.b32  	%r1057, %r1055, %r1056;
	shr.u32 	%r1058, %r466, 3;
	xor.b32  	%r1059, %r1057, %r1058;
	add.s32 	%r1060, %r1054, %r453;
	add.s32 	%r1061, %r1060, %r1059;
	shf.l.wrap.b32 	%r1062, %r648, %r648, 15;
	shf.l.wrap.b32 	%r1063, %r648, %r648, 13;
	xor.b32  	%r1064, %r1062, %r1063;
	shr.u32 	%r1065, %r648, 10;
	xor.b32  	%r1066, %r1064, %r1065;
	add.s32 	%r1067, %r1066, %r583;
	shf.l.wrap.b32 	%r1068, %r479, %r479, 25;
	shf.l.wrap.b32 	%r1069, %r479, %r479, 14;
	xor.b32  	%r1070, %r1068, %r1069;
	shr.u32 	%r1071, %r479, 3;
	xor.b32  	%r1072, %r1070, %r1071;
	add.s32 	%r1073, %r1067, %r466;
	add.s32 	%r1074, %r1073, %r1072;
	shf.l.wrap.b32 	%r1075, %r1061, %r1061, 15;
	shf.l.wrap.b32 	%r1076, %r1061, %r1061, 13;
	xor.b32  	%r1077, %r1075, %r1076;
	shr.u32 	%r1078, %r1061, 10;
	xor.b32  	%r1079, %r1077, %r1078;
	add.s32 	%r1080, %r1079, %r596;
	shf.l.wrap.b32 	%r1081, %r492, %r492, 25;
	shf.l.wrap.b32 	%r1082, %r492, %r492, 14;
	xor.b32  	%r1083, %r1081, %r1082;
	shr.u32 	%r1084, %r492, 3;
	xor.b32  	%r1085, %r1083, %r1084;
	add.s32 	%r1086, %r1080, %r479;
	add.s32 	%r1087, %r1086, %r1085;
	shf.l.wrap.b32 	%r1088, %r1074, %r1074, 15;
	shf.l.wrap.b32 	%r1089, %r1074, %r1074, 13;
	xor.b32  	%r1090, %r1088, %r1089;
	shr.u32 	%r1091, %r1074, 10;
	xor.b32  	%r1092, %r1090, %r1091;
	add.s32 	%r1093, %r1092, %r609;
	shf.l.wrap.b32 	%r1094, %r505, %r505, 25;
	shf.l.wrap.b32 	%r1095, %r505, %r505, 14;
	xor.b32  	%r1096, %r1094, %r1095;
	shr.u32 	%r1097, %r505, 3;
	xor.b32  	%r1098, %r1096, %r1097;
	add.s32 	%r1099, %r1093, %r492;
	add.s32 	%r1100, %r1099, %r1098;
	shf.l.wrap.b32 	%r1101, %r1087, %r1087, 15;
	shf.l.wrap.b32 	%r1102, %r1087, %r1087, 13;
	xor.b32  	%r1103, %r1101, %r1102;
	shr.u32 	%r1104, %r1087, 10;
	xor.b32  	%r1105, %r1103, %r1104;
	add.s32 	%r1106, %r1105, %r622;
	shf.l.wrap.b32 	%r1107, %r518, %r518, 25;
	shf.l.wrap.b32 	%r1108, %r518, %r518, 14;
	xor.b32  	%r1109, %r1107, %r1108;
	shr.u32 	%r1110, %r518, 3;
	xor.b32  	%r1111, %r1109, %r1110;
	add.s32 	%r1112, %r1106, %r505;
	add.s32 	%r1113, %r1112, %r1111;
	shf.l.wrap.b32 	%r1114, %r1100, %r1100, 15;
	shf.l.wrap.b32 	%r1115, %r1100, %r1100, 13;
	xor.b32  	%r1116, %r1114, %r1115;
	shr.u32 	%r1117, %r1100, 10;
	xor.b32  	%r1118, %r1116, %r1117;
	add.s32 	%r1119, %r1118, %r635;
	shf.l.wrap.b32 	%r1120, %r531, %r531, 25;
	shf.l.wrap.b32 	%r1121, %r531, %r531, 14;
	xor.b32  	%r1122, %r1120, %r1121;
	shr.u32 	%r1123, %r531, 3;
	xor.b32  	%r1124, %r1122, %r1123;
	add.s32 	%r1125, %r1119, %r518;
	add.s32 	%r1126, %r1125, %r1124;
	shf.l.wrap.b32 	%r1127, %r1113, %r1113, 15;
	shf.l.wrap.b32 	%r1128, %r1113, %r1113, 13;
	xor.b32  	%r1129, %r1127, %r1128;
	shr.u32 	%r1130, %r1113, 10;
	xor.b32  	%r1131, %r1129, %r1130;
	add.s32 	%r1132, %r1131, %r648;
	shf.l.wrap.b32 	%r1133, %r544, %r544, 25;
	shf.l.wrap.b32 	%r1134, %r544, %r544, 14;
	xor.b32  	%r1135, %r1133, %r1134;
	shr.u32 	%r1136, %r544, 3;
	xor.b32  	%r1137, %r1135, %r1136;
	add.s32 	%r1138, %r1132, %r531;
	add.s32 	%r1139, %r1138, %r1137;
	shf.l.wrap.b32 	%r1140, %r1126, %r1126, 15;
	shf.l.wrap.b32 	%r1141, %r1126, %r1126, 13;
	xor.b32  	%r1142, %r1140, %r1141;
	shr.u32 	%r1143, %r1126, 10;
	xor.b32  	%r1144, %r1142, %r1143;
	add.s32 	%r1145, %r1144, %r1061;
	shf.l.wrap.b32 	%r1146, %r557, %r557, 25;
	shf.l.wrap.b32 	%r1147, %r557, %r557, 14;
	xor.b32  	%r1148, %r1146, %r1147;
	shr.u32 	%r1149, %r557, 3;
	xor.b32  	%r1150, %r1148, %r1149;
	add.s32 	%r1151, %r1145, %r544;
	add.s32 	%r1152, %r1151, %r1150;
	shf.l.wrap.b32 	%r1153, %r1139, %r1139, 15;
	shf.l.wrap.b32 	%r1154, %r1139, %r1139, 13;
	xor.b32  	%r1155, %r1153, %r1154;
	shr.u32 	%r1156, %r1139, 10;
	xor.b32  	%r1157, %r1155, %r1156;
	add.s32 	%r1158, %r1157, %r1074;
	shf.l.wrap.b32 	%r1159, %r570, %r570, 25;
	shf.l.wrap.b32 	%r1160, %r570, %r570, 14;
	xor.b32  	%r1161, %r1159, %r1160;
	shr.u32 	%r1162, %r570, 3;
	xor.b32  	%r1163, %r1161, %r1162;
	add.s32 	%r1164, %r1158, %r557;
	add.s32 	%r1165, %r1164, %r1163;
	shf.l.wrap.b32 	%r1166, %r1152, %r1152, 15;
	shf.l.wrap.b32 	%r1167, %r1152, %r1152, 13;
	xor.b32  	%r1168, %r1166, %r1167;
	shr.u32 	%r1169, %r1152, 10;
	xor.b32  	%r1170, %r1168, %r1169;
	add.s32 	%r1171, %r1170, %r1087;
	shf.l.wrap.b32 	%r1172, %r583, %r583, 25;
	shf.l.wrap.b32 	%r1173, %r583, %r583, 14;
	xor.b32  	%r1174, %r1172, %r1173;
	shr.u32 	%r1175, %r583, 3;
	xor.b32  	%r1176, %r1174, %r1175;
	add.s32 	%r1177, %r1171, %r570;
	add.s32 	%r1178, %r1177, %r1176;
	shf.l.wrap.b32 	%r1179, %r1165, %r1165, 15;
	shf.l.wrap.b32 	%r1180, %r1165, %r1165, 13;
	xor.b32  	%r1181, %r1179, %r1180;
	shr.u32 	%r1182, %r1165, 10;
	xor.b32  	%r1183, %r1181, %r1182;
	add.s32 	%r1184, %r1183, %r1100;
	shf.l.wrap.b32 	%r1185, %r596, %r596, 25;
	shf.l.wrap.b32 	%r1186, %r596, %r596, 14;
	xor.b32  	%r1187, %r1185, %r1186;
	shr.u32 	%r1188, %r596, 3;
	xor.b32  	%r1189, %r1187, %r1188;
	add.s32 	%r1190, %r1184, %r583;
	add.s32 	%r1191, %r1190, %r1189;
	shf.l.wrap.b32 	%r1192, %r1178, %r1178, 15;
	shf.l.wrap.b32 	%r1193, %r1178, %r1178, 13;
	xor.b32  	%r1194, %r1192, %r1193;
	shr.u32 	%r1195, %r1178, 10;
	xor.b32  	%r1196, %r1194, %r1195;
	add.s32 	%r1197, %r1196, %r1113;
	shf.l.wrap.b32 	%r1198, %r609, %r609, 25;
	shf.l.wrap.b32 	%r1199, %r609, %r609, 14;
	xor.b32  	%r1200, %r1198, %r1199;
	shr.u32 	%r1201, %r609, 3;
	xor.b32  	%r1202, %r1200, %r1201;
	add.s32 	%r1203, %r1197, %r596;
	add.s32 	%r1204, %r1203, %r1202;
	shf.l.wrap.b32 	%r1205, %r1191, %r1191, 15;
	shf.l.wrap.b32 	%r1206, %r1191, %r1191, 13;
	xor.b32  	%r1207, %r1205, %r1206;
	shr.u32 	%r1208, %r1191, 10;
	xor.b32  	%r1209, %r1207, %r1208;
	add.s32 	%r1210, %r1209, %r1126;
	shf.l.wrap.b32 	%r1211, %r622, %r622, 25;
	shf.l.wrap.b32 	%r1212, %r622, %r622, 14;
	xor.b32  	%r1213, %r1211, %r1212;
	shr.u32 	%r1214, %r622, 3;
	xor.b32  	%r1215, %r1213, %r1214;
	add.s32 	%r1216, %r1210, %r609;
	add.s32 	%r1217, %r1216, %r1215;
	shf.l.wrap.b32 	%r1218, %r1204, %r1204, 15;
	shf.l.wrap.b32 	%r1219, %r1204, %r1204, 13;
	xor.b32  	%r1220, %r1218, %r1219;
	shr.u32 	%r1221, %r1204, 10;
	xor.b32  	%r1222, %r1220, %r1221;
	add.s32 	%r1223, %r1222, %r1139;
	shf.l.wrap.b32 	%r1224, %r635, %r635, 25;
	shf.l.wrap.b32 	%r1225, %r635, %r635, 14;
	xor.b32  	%r1226, %r1224, %r1225;
	shr.u32 	%r1227, %r635, 3;
	xor.b32  	%r1228, %r1226, %r1227;
	add.s32 	%r1229, %r1223, %r622;
	add.s32 	%r1230, %r1229, %r1228;
	shf.l.wrap.b32 	%r1231, %r1217, %r1217, 15;
	shf.l.wrap.b32 	%r1232, %r1217, %r1217, 13;
	xor.b32  	%r1233, %r1231, %r1232;
	shr.u32 	%r1234, %r1217, 10;
	xor.b32  	%r1235, %r1233, %r1234;
	add.s32 	%r1236, %r1235, %r1152;
	shf.l.wrap.b32 	%r1237, %r648, %r648, 25;
	shf.l.wrap.b32 	%r1238, %r648, %r648, 14;
	xor.b32  	%r1239, %r1237, %r1238;
	shr.u32 	%r1240, %r648, 3;
	xor.b32  	%r1241, %r1239, %r1240;
	add.s32 	%r1242, %r1236, %r635;
	add.s32 	%r1243, %r1242, %r1241;
	shf.l.wrap.b32 	%r1244, %r1230, %r1230, 15;
	shf.l.wrap.b32 	%r1245, %r1230, %r1230, 13;
	xor.b32  	%r1246, %r1244, %r1245;
	shr.u32 	%r1247, %r1230, 10;
	xor.b32  	%r1248, %r1246, %r1247;
	add.s32 	%r1249, %r1248, %r1165;
	shf.l.wrap.b32 	%r1250, %r1061, %r1061, 25;
	shf.l.wrap.b32 	%r1251, %r1061, %r1061, 14;
	xor.b32  	%r1252, %r1250, %r1251;
	shr.u32 	%r1253, %r1061, 3;
	xor.b32  	%r1254, %r1252, %r1253;
	add.s32 	%r1255, %r1249, %r648;
	add.s32 	%r1256, %r1255, %r1254;
	shf.l.wrap.b32 	%r1257, %r1048, %r1048, 26;
	shf.l.wrap.b32 	%r1258, %r1048, %r1048, 21;
	xor.b32  	%r1259, %r1257, %r1258;
	shf.l.wrap.b32 	%r1260, %r1048, %r1048, 7;
	xor.b32  	%r1261, %r1259, %r1260;
	add.s32 	%r1262, %r1261, %r973;
	xor.b32  	%r1263, %r998, %r1023;
	and.b32  	%r1264, %r1263, %r1048;
	xor.b32  	%r1265, %r1264, %r998;
	ld.const.u32 	%r1266, [sha256_gpu_constantTable+128];
	add.s32 	%r1267, %r1262, %r1266;
	add.s32 	%r1268, %r1267, %r1061;
	add.s32 	%r1269, %r1268, %r1265;
	shf.l.wrap.b32 	%r1270, %r1047, %r1047, 30;
	shf.l.wrap.b32 	%r1271, %r1047, %r1047, 19;
	xor.b32  	%r1272, %r1270, %r1271;
	shf.l.wrap.b32 	%r1273, %r1047, %r1047, 10;
	xor.b32  	%r1274, %r1272, %r1273;
	or.b32  	%r1275, %r997, %r1022;
	and.b32  	%r1276, %r1275, %r1047;
	and.b32  	%r1277, %r997, %r1022;
	or.b32  	%r1278, %r1276, %r1277;
	add.s32 	%r1279, %r1269, %r1274;
	add.s32 	%r1280, %r1279, %r1278;
	add.s32 	%r1281, %r972, %r1269;
	shf.l.wrap.b32 	%r1282, %r1281, %r1281, 26;
	shf.l.wrap.b32 	%r1283, %r1281, %r1281, 21;
	xor.b32  	%r1284, %r1282, %r1283;
	shf.l.wrap.b32 	%r1285, %r1281, %r1281, 7;
	xor.b32  	%r1286, %r1284, %r1285;
	add.s32 	%r1287, %r1286, %r998;
	xor.b32  	%r1288, %r1023, %r1048;
	and.b32  	%r1289, %r1288, %r1281;
	xor.b32  	%r1290, %r1289, %r1023;
	ld.const.u32 	%r1291, [sha256_gpu_constantTable+132];
	add.s32 	%r1292, %r1287, %r1291;
	add.s32 	%r1293, %r1292, %r1074;
	add.s32 	%r1294, %r1293, %r1290;
	shf.l.wrap.b32 	%r1295, %r1280, %r1280, 30;
	shf.l.wrap.b32 	%r1296, %r1280, %r1280, 19;
	xor.b32  	%r1297, %r1295, %r1296;
	shf.l.wrap.b32 	%r1298, %r1280, %r1280, 10;
	xor.b32  	%r1299, %r1297, %r1298;
	or.b32  	%r1300, %r1022, %r1047;
	and.b32  	%r1301, %r1300, %r1280;
	and.b32  	%r1302, %r1022, %r1047;
	or.b32  	%r1303, %r1301, %r1302;
	add.s32 	%r1304, %r1294, %r1299;
	add.s32 	%r1305, %r1304, %r1303;
	add.s32 	%r1306, %r997, %r1294;
	shf.l.wrap.b32 	%r1307, %r1306, %r1306, 26;
	shf.l.wrap.b32 	%r1308, %r1306, %r1306, 21;
	xor.b32  	%r1309, %r1307, %r1308;
	shf.l.wrap.b32 	%r1310, %r1306, %r1306, 7;
	xor.b32  	%r1311, %r1309, %r1310;
	add.s32 	%r1312, %r1311, %r1023;
	xor.b32  	%r1313, %r1048, %r1281;
	and.b32  	%r1314, %r1313, %r1306;
	xor.b32  	%r1315, %r1314, %r1048;
	ld.const.u32 	%r1316, [sha256_gpu_constantTable+136];
	add.s32 	%r1317, %r1312, %r1316;
	add.s32 	%r1318, %r1317, %r1087;
	add.s32 	%r1319, %r1318, %r1315;
	shf.l.wrap.b32 	%r1320, %r1305, %r1305, 30;
	shf.l.wrap.b32 	%r1321, %r1305, %r1305, 19;
	xor.b32  	%r1322, %r1320, %r1321;
	shf.l.wrap.b32 	%r1323, %r1305, %r1305, 10;
	xor.b32  	%r1324, %r1322, %r1323;
	or.b32  	%r1325, %r1047, %r1280;
	and.b32  	%r1326, %r1325, %r1305;
	and.b32  	%r1327, %r1047, %r1280;
	or.b32  	%r1328, %r1326, %r1327;
	add.s32 	%r1329, %r1319, %r1324;
	add.s32 	%r1330, %r1329, %r1328;
	add.s32 	%r1331, %r1022, %r1319;
	shf.l.wrap.b32 	%r1332, %r1331, %r1331, 26;
	shf.l.wrap.b32 	%r1333, %r1331, %r1331, 21;
	xor.b32  	%r1334, %r1332, %r1333;
	shf.l.wrap.b32 	%r1335, %r1331, %r1331, 7;
	xor.b32  	%r1336, %r1334, %r1335;
	add.s32 	%r1337, %r1336, %r1048;
	xor.b32  	%r1338, %r1281, %r1306;
	and.b32  	%r1339, %r1338, %r1331;
	xor.b32  	%r1340, %r1339, %r1281;
	ld.const.u32 	%r1341, [sha256_gpu_constantTable+140];
	add.s32 	%r1342, %r1337, %r1341;
	add.s32 	%r1343, %r1342, %r1100;
	add.s32 	%r1344, %r1343, %r1340;
	shf.l.wrap.b32 	%r1345, %r1330, %r1330, 30;
	shf.l.wrap.b32 	%r1346, %r1330, %r1330, 19;
	xor.b32  	%r1347, %r1345, %r1346;
	shf.l.wrap.b32 	%r1348, %r1330, %r1330, 10;
	xor.b32  	%r1349, %r1347, %r1348;
	or.b32  	%r1350, %r1280, %r1305;
	and.b32  	%r1351, %r1350, %r1330;
	and.b32  	%r1352, %r1280, %r1305;
	or.b32  	%r1353, %r1351, %r1352;
	add.s32 	%r1354, %r1344, %r1349;
	add.s32 	%r1355, %r1354, %r1353;
	add.s32 	%r1356, %r1047, %r1344;
	shf.l.wrap.b32 	%r1357, %r1356, %r1356, 26;
	shf.l.wrap.b32 	%r1358, %r1356, %r1356, 21;
	xor.b32  	%r1359, %r1357, %r1358;
	shf.l.wrap.b32 	%r1360, %r1356, %r1356, 7;
	xor.b32  	%r1361, %r1359, %r1360;
	add.s32 	%r1362, %r1361, %r1281;
	xor.b32  	%r1363, %r1306, %r1331;
	and.b32  	%r1364, %r1363, %r1356;
	xor.b32  	%r1365, %r1364, %r1306;
	ld.const.u32 	%r1366, [sha256_gpu_constantTable+144];
	add.s32 	%r1367, %r1362, %r1366;
	add.s32 	%r1368, %r1367, %r1113;
	add.s32 	%r1369, %r1368, %r1365;
	shf.l.wrap.b32 	%r1370, %r1355, %r1355, 30;
	shf.l.wrap.b32 	%r1371, %r1355, %r1355, 19;
	xor.b32  	%r1372, %r1370, %r1371;
	shf.l.wrap.b32 	%r1373, %r1355, %r1355, 10;
	xor.b32  	%r1374, %r1372, %r1373;
	or.b32  	%r1375, %r1305, %r1330;
	and.b32  	%r1376, %r1375, %r1355;
	and.b32  	%r1377, %r1305, %r1330;
	or.b32  	%r1378, %r1376, %r1377;
	add.s32 	%r1379, %r1369, %r1374;
	add.s32 	%r1380, %r1379, %r1378;
	add.s32 	%r1381, %r1280, %r1369;
	shf.l.wrap.b32 	%r1382, %r1381, %r1381, 26;
	shf.l.wrap.b32 	%r1383, %r1381, %r1381, 21;
	xor.b32  	%r1384, %r1382, %r1383;
	shf.l.wrap.b32 	%r1385, %r1381, %r1381, 7;
	xor.b32  	%r1386, %r1384, %r1385;
	add.s32 	%r1387, %r1386, %r1306;
	xor.b32  	%r1388, %r1331, %r1356;
	and.b32  	%r1389, %r1388, %r1381;
	xor.b32  	%r1390, %r1389, %r1331;
	ld.const.u32 	%r1391, [sha256_gpu_constantTable+148];
	add.s32 	%r1392, %r1387, %r1391;
	add.s32 	%r1393, %r1392, %r1126;
	add.s32 	%r1394, %r1393, %r1390;
	shf.l.wrap.b32 	%r1395, %r1380, %r1380, 30;
	shf.l.wrap.b32 	%r1396, %r1380, %r1380, 19;
	xor.b32  	%r1397, %r1395, %r1396;
	shf.l.wrap.b32 	%r1398, %r1380, %r1380, 10;
	xor.b32  	%r1399, %r1397, %r1398;
	or.b32  	%r1400, %r1330, %r1355;
	and.b32  	%r1401, %r1400, %r1380;
	and.b32  	%r1402, %r1330, %r1355;
	or.b32  	%r1403, %r1401, %r1402;
	add.s32 	%r1404, %r1394, %r1399;
	add.s32 	%r1405, %r1404, %r1403;
	add.s32 	%r1406, %r1305, %r1394;
	shf.l.wrap.b32 	%r1407, %r1406, %r1406, 26;
	shf.l.wrap.b32 	%r1408, %r1406, %r1406, 21;
	xor.b32  	%r1409, %r1407, %r1408;
	shf.l.wrap.b32 	%r1410, %r1406, %r1406, 7;
	xor.b32  	%r1411, %r1409, %r1410;
	add.s32 	%r1412, %r1411, %r1331;
	xor.b32  	%r1413, %r1356, %r1381;
	and.b32  	%r1414, %r1413, %r1406;
	xor.b32  	%r1415, %r1414, %r1356;
	ld.const.u32 	%r1416, [sha256_gpu_constantTable+152];
	add.s32 	%r1417, %r1412, %r1416;
	add.s32 	%r1418, %r1417, %r1139;
	add.s32 	%r1419, %r1418, %r1415;
	shf.l.wrap.b32 	%r1420, %r1405, %r1405, 30;
	shf.l.wrap.b32 	%r1421, %r1405, %r1405, 19;
	xor.b32  	%r1422, %r1420, %r1421;
	shf.l.wrap.b32 	%r1423, %r1405, %r1405, 10;
	xor.b32  	%r1424, %r1422, %r1423;
	or.b32  	%r1425, %r1355, %r1380;
	and.b32  	%r1426, %r1425, %r1405;
	and.b32  	%r1427, %r1355, %r1380;
	or.b32  	%r1428, %r1426, %r1427;
	add.s32 	%r1429, %r1419, %r1424;
	add.s32 	%r1430, %r1429, %r1428;
	add.s32 	%r1431, %r1330, %r1419;
	shf.l.wrap.b32 	%r1432, %r1431, %r1431, 26;
	shf.l.wrap.b32 	%r1433, %r1431, %r1431, 21;
	xor.b32  	%r1434, %r1432, %r1433;
	shf.l.wrap.b32 	%r1435, %r1431, %r1431, 7;
	xor.b32  	%r1436, %r1434, %r1435;
	add.s32 	%r1437, %r1436, %r1356;
	xor.b32  	%r1438, %r1381, %r1406;
	and.b32  	%r1439, %r1438, %r1431;
	xor.b32  	%r1440, %r1439, %r1381;
	ld.const.u32 	%r1441, [sha256_gpu_constantTable+156];
	add.s32 	%r1442, %r1437, %r1441;
	add.s32 	%r1443, %r1442, %r1152;
	add.s32 	%r1444, %r1443, %r1440;
	shf.l.wrap.b32 	%r1445, %r1430, %r1430, 30;
	shf.l.wrap.b32 	%r1446, %r1430, %r1430, 19;
	xor.b32  	%r1447, %r1445, %r1446;
	shf.l.wrap.b32 	%r1448, %r1430, %r1430, 10;
	xor.b32  	%r1449, %r1447, %r1448;
	or.b32  	%r1450, %r1380, %r1405;
	and.b32  	%r1451, %r1450, %r1430;
	and.b32  	%r1452, %r1380, %r1405;
	or.b32  	%r1453, %r1451, %r1452;
	add.s32 	%r1454, %r1444, %r1449;
	add.s32 	%r1455, %r1454, %r1453;
	add.s32 	%r1456, %r1355, %r1444;
	shf.l.wrap.b32 	%r1457, %r1456, %r1456, 26;
	shf.l.wrap.b32 	%r1458, %r1456, %r1456, 21;
	xor.b32  	%r1459, %r1457, %r1458;
	shf.l.wrap.b32 	%r1460, %r1456, %r1456, 7;
	xor.b32  	%r1461, %r1459, %r1460;
	add.s32 	%r1462, %r1461, %r1381;
	xor.b32  	%r1463, %r1406, %r1431;
	and.b32  	%r1464, %r1463, %r1456;
	xor.b32  	%r1465, %r1464, %r1406;
	ld.const.u32 	%r1466, [sha256_gpu_constantTable+160];
	add.s32 	%r1467, %r1462, %r1466;
	add.s32 	%r1468, %r1467, %r1165;
	add.s32 	%r1469, %r1468, %r1465;
	shf.l.wrap.b32 	%r1470, %r1455, %r1455, 30;
	shf.l.wrap.b32 	%r1471, %r1455, %r1455, 19;
	xor.b32  	%r1472, %r1470, %r1471;
	shf.l.wrap.b32 	%r1473, %r1455, %r1455, 10;
	xor.b32  	%r1474, %r1472, %r1473;
	or.b32  	%r1475, %r1405, %r1430;
	and.b32  	%r1476, %r1475, %r1455;
	and.b32  	%r1477, %r1405, %r1430;
	or.b32  	%r1478, %r1476, %r1477;
	add.s32 	%r1479, %r1469, %r1474;
	add.s32 	%r1480, %r1479, %r1478;
	add.s32 	%r1481, %r1380, %r1469;
	shf.l.wrap.b32 	%r1482, %r1481, %r1481, 26;
	shf.l.wrap.b32 	%r1483, %r1481, %r1481, 21;
	xor.b32  	%r1484, %r1482, %r1483;
	shf.l.wrap.b32 	%r1485, %r1481, %r1481, 7;
	xor.b32  	%r1486, %r1484, %r1485;
	add.s32 	%r1487, %r1486, %r1406;
	xor.b32  	%r1488, %r1431, %r1456;
	and.b32  	%r1489, %r1488, %r1481;
	xor.b32  	%r1490, %r1489, %r1431;
	ld.const.u32 	%r1491, [sha256_gpu_constantTable+164];
	add.s32 	%r1492, %r1487, %r1491;
	add.s32 	%r1493, %r1492, %r1178;
	add.s32 	%r1494, %r1493, %r1490;
	shf.l.wrap.b32 	%r1495, %r1480, %r1480, 30;
	shf.l.wrap.b32 	%r1496, %r1480, %r1480, 19;
	xor.b32  	%r1497, %r1495, %r1496;
	shf.l.wrap.b32 	%r1498, %r1480, %r1480, 10;
	xor.b32  	%r1499, %r1497, %r1498;
	or.b32  	%r1500, %r1430, %r1455;
	and.b32  	%r1501, %r1500, %r1480;
	and.b32  	%r1502, %r1430, %r1455;
	or.b32  	%r1503, %r1501, %r1502;
	add.s32 	%r1504, %r1494, %r1499;
	add.s32 	%r1505, %r1504, %r1503;
	add.s32 	%r1506, %r1405, %r1494;
	shf.l.wrap.b32 	%r1507, %r1506, %r1506, 26;
	shf.l.wrap.b32 	%r1508, %r1506, %r1506, 21;
	xor.b32  	%r1509, %r1507, %r1508;
	shf.l.wrap.b32 	%r1510, %r1506, %r1506, 7;
	xor.b32  	%r1511, %r1509, %r1510;
	add.s32 	%r1512, %r1511, %r1431;
	xor.b32  	%r1513, %r1456, %r1481;
	and.b32  	%r1514, %r1513, %r1506;
	xor.b32  	%r1515, %r1514, %r1456;
	ld.const.u32 	%r1516, [sha256_gpu_constantTable+168];
	add.s32 	%r1517, %r1512, %r1516;
	add.s32 	%r1518, %r1517, %r1191;
	add.s32 	%r1519, %r1518, %r1515;
	shf.l.wrap.b32 	%r1520, %r1505, %r1505, 30;
	shf.l.wrap.b32 	%r1521, %r1505, %r1505, 19;
	xor.b32  	%r1522, %r1520, %r1521;
	shf.l.wrap.b32 	%r1523, %r1505, %r1505, 10;
	xor.b32  	%r1524, %r1522, %r1523;
	or.b32  	%r1525, %r1455, %r1480;
	and.b32  	%r1526, %r1525, %r1505;
	and.b32  	%r1527, %r1455, %r1480;
	or.b32  	%r1528, %r1526, %r1527;
	add.s32 	%r1529, %r1519, %r1524;
	add.s32 	%r1530, %r1529, %r1528;
	add.s32 	%r1531, %r1430, %r1519;
	shf.l.wrap.b32 	%r1532, %r1531, %r1531, 26;
	shf.l.wrap.b32 	%r1533, %r1531, %r1531, 21;
	xor.b32  	%r1534, %r1532, %r1533;
	shf.l.wrap.b32 	%r1535, %r1531, %r1531, 7;
	xor.b32  	%r1536, %r1534, %r1535;
	add.s32 	%r1537, %r1536, %r1456;
	xor.b32  	%r1538, %r1481, %r1506;
	and.b32  	%r1539, %r1538, %r1531;
	xor.b32  	%r1540, %r1539, %r1481;
	ld.const.u32 	%r1541, [sha256_gpu_constantTable+172];
	add.s32 	%r1542, %r1537, %r1541;
	add.s32 	%r1543, %r1542, %r1204;
	add.s32 	%r1544, %r1543, %r1540;
	shf.l.wrap.b32 	%r1545, %r1530, %r1530, 30;
	shf.l.wrap.b32 	%r1546, %r1530, %r1530, 19;
	xor.b32  	%r1547, %r1545, %r1546;
	shf.l.wrap.b32 	%r1548, %r1530, %r1530, 10;
	xor.b32  	%r1549, %r1547, %r1548;
	or.b32  	%r1550, %r1480, %r1505;
	and.b32  	%r1551, %r1550, %r1530;
	and.b32  	%r1552, %r1480, %r1505;
	or.b32  	%r1553, %r1551, %r1552;
	add.s32 	%r1554, %r1544, %r1549;
	add.s32 	%r1555, %r1554, %r1553;
	add.s32 	%r1556, %r1455, %r1544;
	shf.l.wrap.b32 	%r1557, %r1556, %r1556, 26;
	shf.l.wrap.b32 	%r1558, %r1556, %r1556, 21;
	xor.b32  	%r1559, %r1557, %r1558;
	shf.l.wrap.b32 	%r1560, %r1556, %r1556, 7;
	xor.b32  	%r1561, %r1559, %r1560;
	add.s32 	%r1562, %r1561, %r1481;
	xor.b32  	%r1563, %r1506, %r1531;
	and.b32  	%r1564, %r1563, %r1556;
	xor.b32  	%r1565, %r1564, %r1506;
	ld.const.u32 	%r1566, [sha256_gpu_constantTable+176];
	add.s32 	%r1567, %r1562, %r1566;
	add.s32 	%r1568, %r1567, %r1217;
	add.s32 	%r1569, %r1568, %r1565;
	shf.l.wrap.b32 	%r1570, %r1555, %r1555, 30;
	shf.l.wrap.b32 	%r1571, %r1555, %r1555, 19;
	xor.b32  	%r1572, %r1570, %r1571;
	shf.l.wrap.b32 	%r1573, %r1555, %r1555, 10;
	xor.b32  	%r1574, %r1572, %r1573;
	or.b32  	%r1575, %r1505, %r1530;
	and.b32  	%r1576, %r1575, %r1555;
	and.b32  	%r1577, %r1505, %r1530;
	or.b32  	%r1578, %r1576, %r1577;
	add.s32 	%r1579, %r1569, %r1574;
	add.s32 	%r1580, %r1579, %r1578;
	add.s32 	%r1581, %r1480, %r1569;
	shf.l.wrap.b32 	%r1582, %r1581, %r1581, 26;
	shf.l.wrap.b32 	%r1583, %r1581, %r1581, 21;
	xor.b32  	%r1584, %r1582, %r1583;
	shf.l.wrap.b32 	%r1585, %r1581, %r1581, 7;
	xor.b32  	%r1586, %r1584, %r1585;
	add.s32 	%r1587, %r1586, %r1506;
	xor.b32  	%r1588, %r1531, %r1556;
	and.b32  	%r1589, %r1588, %r1581;
	xor.b32  	%r1590, %r1589, %r1531;
	ld.const.u32 	%r1591, [sha256_gpu_constantTable+180];
	add.s32 	%r1592, %r1587, %r1591;
	add.s32 	%r1593, %r1592, %r1230;
	add.s32 	%r1594, %r1593, %r1590;
	shf.l.wrap.b32 	%r1595, %r1580, %r1580, 30;
	shf.l.wrap.b32 	%r1596, %r1580, %r1580, 19;
	xor.b32  	%r1597, %r1595, %r1596;
	shf.l.wrap.b32 	%r1598, %r1580, %r1580, 10;
	xor.b32  	%r1599, %r1597, %r1598;
	or.b32  	%r1600, %r1530, %r1555;
	and.b32  	%r1601, %r1600, %r1580;
	and.b32  	%r1602, %r1530, %r1555;
	or.b32  	%r1603, %r1601, %r1602;
	add.s32 	%r1604, %r1594, %r1599;
	add.s32 	%r1605, %r1604, %r1603;
	add.s32 	%r1606, %r1505, %r1594;
	shf.l.wrap.b32 	%r1607, %r1606, %r1606, 26;
	shf.l.wrap.b32 	%r1608, %r1606, %r1606, 21;
	xor.b32  	%r1609, %r1607, %r1608;
	shf.l.wrap.b32 	%r1610, %r1606, %r1606, 7;
	xor.b32  	%r1611, %r1609, %r1610;
	add.s32 	%r1612, %r1611, %r1531;
	xor.b32  	%r1613, %r1556, %r1581;
	and.b32  	%r1614, %r1613, %r1606;
	xor.b32  	%r1615, %r1614, %r1556;
	ld.const.u32 	%r1616, [sha256_gpu_constantTable+184];
	add.s32 	%r1617, %r1612, %r1616;
	add.s32 	%r1618, %r1617, %r1243;
	add.s32 	%r1619, %r1618, %r1615;
	shf.l.wrap.b32 	%r1620, %r1605, %r1605, 30;
	shf.l.wrap.b32 	%r1621, %r1605, %r1605, 19;
	xor.b32  	%r1622, %r1620, %r1621;
	shf.l.wrap.b32 	%r1623, %r1605, %r1605, 10;
	xor.b32  	%r1624, %r1622, %r1623;
	or.b32  	%r1625, %r1555, %r1580;
	and.b32  	%r1626, %r1625, %r1605;
	and.b32  	%r1627, %r1555, %r1580;
	or.b32  	%r1628, %r1626, %r1627;
	add.s32 	%r1629, %r1619, %r1624;
	add.s32 	%r1630, %r1629, %r1628;
	add.s32 	%r1631, %r1530, %r1619;
	shf.l.wrap.b32 	%r1632, %r1631, %r1631, 26;
	shf.l.wrap.b32 	%r1633, %r1631, %r1631, 21;
	xor.b32  	%r1634, %r1632, %r1633;
	shf.l.wrap.b32 	%r1635, %r1631, %r1631, 7;
	xor.b32  	%r1636, %r1634, %r1635;
	add.s32 	%r1637, %r1636, %r1556;
	xor.b32  	%r1638, %r1581, %r1606;
	and.b32  	%r1639, %r1638, %r1631;
	xor.b32  	%r1640, %r1639, %r1581;
	ld.const.u32 	%r1641, [sha256_gpu_constantTable+188];
	add.s32 	%r1642, %r1637, %r1641;
	add.s32 	%r1643, %r1642, %r1256;
	add.s32 	%r1644, %r1643, %r1640;
	shf.l.wrap.b32 	%r1645, %r1630, %r1630, 30;
	shf.l.wrap.b32 	%r1646, %r1630, %r1630, 19;
	xor.b32  	%r1647, %r1645, %r1646;
	shf.l.wrap.b32 	%r1648, %r1630, %r1630, 10;
	xor.b32  	%r1649, %r1647, %r1648;
	or.b32  	%r1650, %r1580, %r1605;
	and.b32  	%r1651, %r1650, %r1630;
	and.b32  	%r1652, %r1580, %r1605;
	or.b32  	%r1653, %r1651, %r1652;
	add.s32 	%r1654, %r1644, %r1649;
	add.s32 	%r1655, %r1654, %r1653;
	add.s32 	%r1656, %r1555, %r1644;
	shf.l.wrap.b32 	%r1657, %r1243, %r1243, 15;
	shf.l.wrap.b32 	%r1658, %r1243, %r1243, 13;
	xor.b32  	%r1659, %r1657, %r1658;
	shr.u32 	%r1660, %r1243, 10;
	xor.b32  	%r1661, %r1659, %r1660;
	add.s32 	%r1662, %r1661, %r1178;
	shf.l.wrap.b32 	%r1663, %r1074, %r1074, 25;
	shf.l.wrap.b32 	%r1664, %r1074, %r1074, 14;
	xor.b32  	%r1665, %r1663, %r1664;
	shr.u32 	%r1666, %r1074, 3;
	xor.b32  	%r1667, %r1665, %r1666;
	add.s32 	%r1668, %r1662, %r1061;
	add.s32 	%r1669, %r1668, %r1667;
	shf.l.wrap.b32 	%r1670, %r1256, %r1256, 15;
	shf.l.wrap.b32 	%r1671, %r1256, %r1256, 13;
	xor.b32  	%r1672, %r1670, %r1671;
	shr.u32 	%r1673, %r1256, 10;
	xor.b32  	%r1674, %r1672, %r1673;
	add.s32 	%r1675, %r1674, %r1191;
	shf.l.wrap.b32 	%r1676, %r1087, %r1087, 25;
	shf.l.wrap.b32 	%r1677, %r1087, %r1087, 14;
	xor.b32  	%r1678, %r1676, %r1677;
	shr.u32 	%r1679, %r1087, 3;
	xor.b32  	%r1680, %r1678, %r1679;
	add.s32 	%r1681, %r1675, %r1074;
	add.s32 	%r1682, %r1681, %r1680;
	shf.l.wrap.b32 	%r1683, %r1669, %r1669, 15;
	shf.l.wrap.b32 	%r1684, %r1669, %r1669, 13;
	xor.b32  	%r1685, %r1683, %r1684;
	shr.u32 	%r1686, %r1669, 10;
	xor.b32  	%r1687, %r1685, %r1686;
	add.s32 	%r1688, %r1687, %r1204;
	shf.l.wrap.b32 	%r1689, %r1100, %r1100, 25;
	shf.l.wrap.b32 	%r1690, %r1100, %r1100, 14;
	xor.b32  	%r1691, %r1689, %r1690;
	shr.u32 	%r1692, %r1100, 3;
	xor.b32  	%r1693, %r1691, %r1692;
	add.s32 	%r1694, %r1688, %r1087;
	add.s32 	%r1695, %r1694, %r1693;
	shf.l.wrap.b32 	%r1696, %r1682, %r1682, 15;
	shf.l.wrap.b32 	%r1697, %r1682, %r1682, 13;
	xor.b32  	%r1698, %r1696, %r1697;
	shr.u32 	%r1699, %r1682, 10;
	xor.b32  	%r1700, %r1698, %r1699;
	add.s32 	%r1701, %r1700, %r1217;
	shf.l.wrap.b32 	%r1702, %r1113, %r1113, 25;
	shf.l.wrap.b32 	%r1703, %r1113, %r1113, 14;
	xor.b32  	%r1704, %r1702, %r1703;
	shr.u32 	%r1705, %r1113, 3;
	xor.b32  	%r1706, %r1704, %r1705;
	add.s32 	%r1707, %r1701, %r1100;
	add.s32 	%r1708, %r1707, %r1706;
	shf.l.wrap.b32 	%r1709, %r1695, %r1695, 15;
	shf.l.wrap.b32 	%r1710, %r1695, %r1695, 13;
	xor.b32  	%r1711, %r1709, %r1710;
	shr.u32 	%r1712, %r1695, 10;
	xor.b32  	%r1713, %r1711, %r1712;
	add.s32 	%r1714, %r1713, %r1230;
	shf.l.wrap.b32 	%r1715, %r1126, %r1126, 25;
	shf.l.wrap.b32 	%r1716, %r1126, %r1126, 14;
	xor.b32  	%r1717, %r1715, %r1716;
	shr.u32 	%r1718, %r1126, 3;
	xor.b32  	%r1719, %r1717, %r1718;
	add.s32 	%r1720, %r1714, %r1113;
	add.s32 	%r1721, %r1720, %r1719;
	shf.l.wrap.b32 	%r1722, %r1708, %r1708, 15;
	shf.l.wrap.b32 	%r1723, %r1708, %r1708, 13;
	xor.b32  	%r1724, %r1722, %r1723;
	shr.u32 	%r1725, %r1708, 10;
	xor.b32  	%r1726, %r1724, %r1725;
	add.s32 	%r1727, %r1726, %r1243;
	shf.l.wrap.b32 	%r1728, %r1139, %r1139, 25;
	shf.l.wrap.b32 	%r1729, %r1139, %r1139, 14;
	xor.b32  	%r1730, %r1728, %r1729;
	shr.u32 	%r1731, %r1139, 3;
	xor.b32  	%r1732, %r1730, %r1731;
	add.s32 	%r1733, %r1727, %r1126;
	add.s32 	%r1734, %r1733, %r1732;
	shf.l.wrap.b32 	%r1735, %r1721, %r1721, 15;
	shf.l.wrap.b32 	%r1736, %r1721, %r1721, 13;
	xor.b32  	%r1737, %r1735, %r1736;
	shr.u32 	%r1738, %r1721, 10;
	xor.b32  	%r1739, %r1737, %r1738;
	add.s32 	%r1740, %r1739, %r1256;
	shf.l.wrap.b32 	%r1741, %r1152, %r1152, 25;
	shf.l.wrap.b32 	%r1742, %r1152, %r1152, 14;
	xor.b32  	%r1743, %r1741, %r1742;
	shr.u32 	%r1744, %r1152, 3;
	xor.b32  	%r1745, %r1743, %r1744;
	add.s32 	%r1746, %r1740, %r1139;
	add.s32 	%r1747, %r1746, %r1745;
	shf.l.wrap.b32 	%r1748, %r1734, %r1734, 15;
	shf.l.wrap.b32 	%r1749, %r1734, %r1734, 13;
	xor.b32  	%r1750, %r1748, %r1749;
	shr.u32 	%r1751, %r1734, 10;
	xor.b32  	%r1752, %r1750, %r1751;
	add.s32 	%r1753, %r1752, %r1669;
	shf.l.wrap.b32 	%r1754, %r1165, %r1165, 25;
	shf.l.wrap.b32 	%r1755, %r1165, %r1165, 14;
	xor.b32  	%r1756, %r1754, %r1755;
	shr.u32 	%r1757, %r1165, 3;
	xor.b32  	%r1758, %r1756, %r1757;
	add.s32 	%r1759, %r1753, %r1152;
	add.s32 	%r1760, %r1759, %r1758;
	shf.l.wrap.b32 	%r1761, %r1747, %r1747, 15;
	shf.l.wrap.b32 	%r1762, %r1747, %r1747, 13;
	xor.b32  	%r1763, %r1761, %r1762;
	shr.u32 	%r1764, %r1747, 10;
	xor.b32  	%r1765, %r1763, %r1764;
	add.s32 	%r1766, %r1765, %r1682;
	shf.l.wrap.b32 	%r1767, %r1178, %r1178, 25;
	shf.l.wrap.b32 	%r1768, %r1178, %r1178, 14;
	xor.b32  	%r1769, %r1767, %r1768;
	shr.u32 	%r1770, %r1178, 3;
	xor.b32  	%r1771, %r1769, %r1770;
	add.s32 	%r1772, %r1766, %r1165;
	add.s32 	%r1773, %r1772, %r1771;
	shf.l.wrap.b32 	%r1774, %r1760, %r1760, 15;
	shf.l.wrap.b32 	%r1775, %r1760, %r1760, 13;
	xor.b32  	%r1776, %r1774, %r1775;
	shr.u32 	%r1777, %r1760, 10;
	xor.b32  	%r1778, %r1776, %r1777;
	add.s32 	%r1779, %r1778, %r1695;
	shf.l.wrap.b32 	%r1780, %r1191, %r1191, 25;
	shf.l.wrap.b32 	%r1781, %r1191, %r1191, 14;
	xor.b32  	%r1782, %r1780, %r1781;
	shr.u32 	%r1783, %r1191, 3;
	xor.b32  	%r1784, %r1782, %r1783;
	add.s32 	%r1785, %r1779, %r1178;
	add.s32 	%r1786, %r1785, %r1784;
	shf.l.wrap.b32 	%r1787, %r1773, %r1773, 15;
	shf.l.wrap.b32 	%r1788, %r1773, %r1773, 13;
	xor.b32  	%r1789, %r1787, %r1788;
	shr.u32 	%r1790, %r1773, 10;
	xor.b32  	%r1791, %r1789, %r1790;
	add.s32 	%r1792, %r1791, %r1708;
	shf.l.wrap.b32 	%r1793, %r1204, %r1204, 25;
	shf.l.wrap.b32 	%r1794, %r1204, %r1204, 14;
	xor.b32  	%r1795, %r1793, %r1794;
	shr.u32 	%r1796, %r1204, 3;
	xor.b32  	%r1797, %r1795, %r1796;
	add.s32 	%r1798, %r1792, %r1191;
	add.s32 	%r1799, %r1798, %r1797;
	shf.l.wrap.b32 	%r1800, %r1786, %r1786, 15;
	shf.l.wrap.b32 	%r1801, %r1786, %r1786, 13;
	xor.b32  	%r1802, %r1800, %r1801;
	shr.u32 	%r1803, %r1786, 10;
	xor.b32  	%r1804, %r1802, %r1803;
	add.s32 	%r1805, %r1804, %r1721;
	shf.l.wrap.b32 	%r1806, %r1217, %r1217, 25;
	shf.l.wrap.b32 	%r1807, %r1217, %r1217, 14;
	xor.b32  	%r1808, %r1806, %r1807;
	shr.u32 	%r1809, %r1217, 3;
	xor.b32  	%r1810, %r1808, %r1809;
	add.s32 	%r1811, %r1805, %r1204;
	add.s32 	%r1812, %r1811, %r1810;
	shf.l.wrap.b32 	%r1813, %r1799, %r1799, 15;
	shf.l.wrap.b32 	%r1814, %r1799, %r1799, 13;
	xor.b32  	%r1815, %r1813, %r1814;
	shr.u32 	%r1816, %r1799, 10;
	xor.b32  	%r1817, %r1815, %r1816;
	add.s32 	%r1818, %r1817, %r1734;
	shf.l.wrap.b32 	%r1819, %r1230, %r1230, 25;
	shf.l.wrap.b32 	%r1820, %r1230, %r1230, 14;
	xor.b32  	%r1821, %r1819, %r1820;
	shr.u32 	%r1822, %r1230, 3;
	xor.b32  	%r1823, %r1821, %r1822;
	add.s32 	%r1824, %r1818, %r1217;
	add.s32 	%r1825, %r1824, %r1823;
	shf.l.wrap.b32 	%r1826, %r1812, %r1812, 15;
	shf.l.wrap.b32 	%r1827, %r1812, %r1812, 13;
	xor.b32  	%r1828, %r1826, %r1827;
	shr.u32 	%r1829, %r1812, 10;
	xor.b32  	%r1830, %r1828, %r1829;
	add.s32 	%r1831, %r1830, %r1747;
	shf.l.wrap.b32 	%r1832, %r1243, %r1243, 25;
	shf.l.wrap.b32 	%r1833, %r1243, %r1243, 14;
	xor.b32  	%r1834, %r1832, %r1833;
	shr.u32 	%r1835, %r1243, 3;
	xor.b32  	%r1836, %r1834, %r1835;
	add.s32 	%r1837, %r1831, %r1230;
	add.s32 	%r1838, %r1837, %r1836;
	shf.l.wrap.b32 	%r1839, %r1825, %r1825, 15;
	shf.l.wrap.b32 	%r1840, %r1825, %r1825, 13;
	xor.b32  	%r1841, %r1839, %r1840;
	shr.u32 	%r1842, %r1825, 10;
	xor.b32  	%r1843, %r1841, %r1842;
	add.s32 	%r1844, %r1843, %r1760;
	shf.l.wrap.b32 	%r1845, %r1256, %r1256, 25;
	shf.l.wrap.b32 	%r1846, %r1256, %r1256, 14;
	xor.b32  	%r1847, %r1845, %r1846;
	shr.u32 	%r1848, %r1256, 3;
	xor.b32  	%r1849, %r1847, %r1848;
	add.s32 	%r1850, %r1844, %r1243;
	add.s32 	%r1851, %r1850, %r1849;
	shf.l.wrap.b32 	%r1852, %r1838, %r1838, 15;
	shf.l.wrap.b32 	%r1853, %r1838, %r1838, 13;
	xor.b32  	%r1854, %r1852, %r1853;
	shr.u32 	%r1855, %r1838, 10;
	xor.b32  	%r1856, %r1854, %r1855;
	add.s32 	%r1857, %r1856, %r1773;
	shf.l.wrap.b32 	%r1858, %r1669, %r1669, 25;
	shf.l.wrap.b32 	%r1859, %r1669, %r1669, 14;
	xor.b32  	%r1860, %r1858, %r1859;
	shr.u32 	%r1861, %r1669, 3;
	xor.b32  	%r1862, %r1860, %r1861;
	add.s32 	%r1863, %r1857, %r1256;
	add.s32 	%r1864, %r1863, %r1862;
	shf.l.wrap.b32 	%r1865, %r1656, %r1656, 26;
	shf.l.wrap.b32 	%r1866, %r1656, %r1656, 21;
	xor.b32  	%r1867, %r1865, %r1866;
	shf.l.wrap.b32 	%r1868, %r1656, %r1656, 7;
	xor.b32  	%r1869, %r1867, %r1868;
	add.s32 	%r1870, %r1869, %r1581;
	xor.b32  	%r1871, %r1606, %r1631;
	and.b32  	%r1872, %r1871, %r1656;
	xor.b32  	%r1873, %r1872, %r1606;
	ld.const.u32 	%r1874, [sha256_gpu_constantTable+192];
	add.s32 	%r1875, %r1870, %r1874;
	add.s32 	%r1876, %r1875, %r1669;
	add.s32 	%r1877, %r1876, %r1873;
	shf.l.wrap.b32 	%r1878, %r1655, %r1655, 30;
	shf.l.wrap.b32 	%r1879, %r1655, %r1655, 19;
	xor.b32  	%r1880, %r1878, %r1879;
	shf.l.wrap.b32 	%r1881, %r1655, %r1655, 10;
	xor.b32  	%r1882, %r1880, %r1881;
	or.b32  	%r1883, %r1605, %r1630;
	and.b32  	%r1884, %r1883, %r1655;
	and.b32  	%r1885, %r1605, %r1630;
	or.b32  	%r1886, %r1884, %r1885;
	add.s32 	%r1887, %r1877, %r1882;
	add.s32 	%r1888, %r1887, %r1886;
	add.s32 	%r1889, %r1580, %r1877;
	shf.l.wrap.b32 	%r1890, %r1889, %r1889, 26;
	shf.l.wrap.b32 	%r1891, %r1889, %r1889, 21;
	xor.b32  	%r1892, %r1890, %r1891;
	shf.l.wrap.b32 	%r1893, %r1889, %r1889, 7;
	xor.b32  	%r1894, %r1892, %r1893;
	add.s32 	%r1895, %r1894, %r1606;
	xor.b32  	%r1896, %r1631, %r1656;
	and.b32  	%r1897, %r1896, %r1889;
	xor.b32  	%r1898, %r1897, %r1631;
	ld.const.u32 	%r1899, [sha256_gpu_constantTable+196];
	add.s32 	%r1900, %r1895, %r1899;
	add.s32 	%r1901, %r1900, %r1682;
	add.s32 	%r1902, %r1901, %r1898;
	shf.l.wrap.b32 	%r1903, %r1888, %r1888, 30;
	shf.l.wrap.b32 	%r1904, %r1888, %r1888, 19;
	xor.b32  	%r1905, %r1903, %r1904;
	shf.l.wrap.b32 	%r1906, %r1888, %r1888, 10;
	xor.b32  	%r1907, %r1905, %r1906;
	or.b32  	%r1908, %r1630, %r1655;
	and.b32  	%r1909, %r1908, %r1888;
	and.b32  	%r1910, %r1630, %r1655;
	or.b32  	%r1911, %r1909, %r1910;
	add.s32 	%r1912, %r1902, %r1907;
	add.s32 	%r1913, %r1912, %r1911;
	add.s32 	%r1914, %r1605, %r1902;
	shf.l.wrap.b32 	%r1915, %r1914, %r1914, 26;
	shf.l.wrap.b32 	%r1916, %r1914, %r1914, 21;
	xor.b32  	%r1917, %r1915, %r1916;
	shf.l.wrap.b32 	%r1918, %r1914, %r1914, 7;
	xor.b32  	%r1919, %r1917, %r1918;
	add.s32 	%r1920, %r1919, %r1631;
	xor.b32  	%r1921, %r1656, %r1889;
	and.b32  	%r1922, %r1921, %r1914;
	xor.b32  	%r1923, %r1922, %r1656;
	ld.const.u32 	%r1924, [sha256_gpu_constantTable+200];
	add.s32 	%r1925, %r1920, %r1924;
	add.s32 	%r1926, %r1925, %r1695;
	add.s32 	%r1927, %r1926, %r1923;
	shf.l.wrap.b32 	%r1928, %r1913, %r1913, 30;
	shf.l.wrap.b32 	%r1929, %r1913, %r1913, 19;
	xor.b32  	%r1930, %r1928, %r1929;
	shf.l.wrap.b32 	%r1931, %r1913, %r1913, 10;
	xor.b32  	%r1932, %r1930, %r1931;
	or.b32  	%r1933, %r1655, %r1888;
	and.b32  	%r1934, %r1933, %r1913;
	and.b32  	%r1935, %r1655, %r1888;
	or.b32  	%r1936, %r1934, %r1935;
	add.s32 	%r1937, %r1927, %r1932;
	add.s32 	%r1938, %r1937, %r1936;
	add.s32 	%r1939, %r1630, %r1927;
	shf.l.wrap.b32 	%r1940, %r1939, %r1939, 26;
	shf.l.wrap.b32 	%r1941, %r1939, %r1939, 21;
	xor.b32  	%r1942, %r1940, %r1941;
	shf.l.wrap.b32 	%r1943, %r1939, %r1939, 7;
	xor.b32  	%r1944, %r1942, %r1943;
	add.s32 	%r1945, %r1944, %r1656;
	xor.b32  	%r1946, %r1889, %r1914;
	and.b32  	%r1947, %r1946, %r1939;
	xor.b32  	%r1948, %r1947, %r1889;
	ld.const.u32 	%r1949, [sha256_gpu_constantTable+204];
	add.s32 	%r1950, %r1945, %r1949;
	add.s32 	%r1951, %r1950, %r1708;
	add.s32 	%r1952, %r1951, %r1948;
	shf.l.wrap.b32 	%r1953, %r1938, %r1938, 30;
	shf.l.wrap.b32 	%r1954, %r1938, %r1938, 19;
	xor.b32  	%r1955, %r1953, %r1954;
	shf.l.wrap.b32 	%r1956, %r1938, %r1938, 10;
	xor.b32  	%r1957, %r1955, %r1956;
	or.b32  	%r1958, %r1888, %r1913;
	and.b32  	%r1959, %r1958, %r1938;
	and.b32  	%r1960, %r1888, %r1913;
	or.b32  	%r1961, %r1959, %r1960;
	add.s32 	%r1962, %r1952, %r1957;
	add.s32 	%r1963, %r1962, %r1961;
	add.s32 	%r1964, %r1655, %r1952;
	shf.l.wrap.b32 	%r1965, %r1964, %r1964, 26;
	shf.l.wrap.b32 	%r1966, %r1964, %r1964, 21;
	xor.b32  	%r1967, %r1965, %r1966;
	shf.l.wrap.b32 	%r1968, %r1964, %r1964, 7;
	xor.b32  	%r1969, %r1967, %r1968;
	add.s32 	%r1970, %r1969, %r1889;
	xor.b32  	%r1971, %r1914, %r1939;
	and.b32  	%r1972, %r1971, %r1964;
	xor.b32  	%r1973, %r1972, %r1914;
	ld.const.u32 	%r1974, [sha256_gpu_constantTable+208];
	add.s32 	%r1975, %r1970, %r1974;
	add.s32 	%r1976, %r1975, %r1721;
	add.s32 	%r1977, %r1976, %r1973;
	shf.l.wrap.b32 	%r1978, %r1963, %r1963, 30;
	shf.l.wrap.b32 	%r1979, %r1963, %r1963, 19;
	xor.b32  	%r1980, %r1978, %r1979;
	shf.l.wrap.b32 	%r1981, %r1963, %r1963, 10;
	xor.b32  	%r1982, %r1980, %r1981;
	or.b32  	%r1983, %r1913, %r1938;
	and.b32  	%r1984, %r1983, %r1963;
	and.b32  	%r1985, %r1913, %r1938;
	or.b32  	%r1986, %r1984, %r1985;
	add.s32 	%r1987, %r1977, %r1982;
	add.s32 	%r1988, %r1987, %r1986;
	add.s32 	%r1989, %r1888, %r1977;
	shf.l.wrap.b32 	%r1990, %r1989, %r1989, 26;
	shf.l.wrap.b32 	%r1991, %r1989, %r1989, 21;
	xor.b32  	%r1992, %r1990, %r1991;
	shf.l.wrap.b32 	%r1993, %r1989, %r1989, 7;
	xor.b32  	%r1994, %r1992, %r1993;
	add.s32 	%r1995, %r1994, %r1914;
	xor.b32  	%r1996, %r1939, %r1964;
	and.b32  	%r1997, %r1996, %r1989;
	xor.b32  	%r1998, %r1997, %r1939;
	ld.const.u32 	%r1999, [sha256_gpu_constantTable+212];
	add.s32 	%r2000, %r1995, %r1999;
	add.s32 	%r2001, %r2000, %r1734;
	add.s32 	%r2002, %r2001, %r1998;
	shf.l.wrap.b32 	%r2003, %r1988, %r1988, 30;
	shf.l.wrap.b32 	%r2004, %r1988, %r1988, 19;
	xor.b32  	%r2005, %r2003, %r2004;
	shf.l.wrap.b32 	%r2006, %r1988, %r1988, 10;
	xor.b32  	%r2007, %r2005, %r2006;
	or.b32  	%r2008, %r1938, %r1963;
	and.b32  	%r2009, %r2008, %r1988;
	and.b32  	%r2010, %r1938, %r1963;
	or.b32  	%r2011, %r2009, %r2010;
	add.s32 	%r2012, %r2002, %r2007;
	add.s32 	%r2013, %r2012, %r2011;
	add.s32 	%r2014, %r1913, %r2002;
	shf.l.wrap.b32 	%r2015, %r2014, %r2014, 26;
	shf.l.wrap.b32 	%r2016, %r2014, %r2014, 21;
	xor.b32  	%r2017, %r2015, %r2016;
	shf.l.wrap.b32 	%r2018, %r2014, %r2014, 7;
	xor.b32  	%r2019, %r2017, %r2018;
	add.s32 	%r2020, %r2019, %r1939;
	xor.b32  	%r2021, %r1964, %r1989;
	and.b32  	%r2022, %r2021, %r2014;
	xor.b32  	%r2023, %r2022, %r1964;
	ld.const.u32 	%r2024, [sha256_gpu_constantTable+216];
	add.s32 	%r2025, %r2020, %r2024;
	add.s32 	%r2026, %r2025, %r1747;
	add.s32 	%r2027, %r2026, %r2023;
	shf.l.wrap.b32 	%r2028, %r2013, %r2013, 30;
	shf.l.wrap.b32 	%r2029, %r2013, %r2013, 19;
	xor.b32  	%r2030, %r2028, %r2029;
	shf.l.wrap.b32 	%r2031, %r2013, %r2013, 10;
	xor.b32  	%r2032, %r2030, %r2031;
	or.b32  	%r2033, %r1963, %r1988;
	and.b32  	%r2034, %r2033, %r2013;
	and.b32  	%r2035, %r1963, %r1988;
	or.b32  	%r2036, %r2034, %r2035;
	add.s32 	%r2037, %r2027, %r2032;
	add.s32 	%r2038, %r2037, %r2036;
	add.s32 	%r2039, %r1938, %r2027;
	shf.l.wrap.b32 	%r2040, %r2039, %r2039, 26;
	shf.l.wrap.b32 	%r2041, %r2039, %r2039, 21;
	xor.b32  	%r2042, %r2040, %r2041;
	shf.l.wrap.b32 	%r2043, %r2039, %r2039, 7;
	xor.b32  	%r2044, %r2042, %r2043;
	add.s32 	%r2045, %r2044, %r1964;
	xor.b32  	%r2046, %r1989, %r2014;
	and.b32  	%r2047, %r2046, %r2039;
	xor.b32  	%r2048, %r2047, %r1989;
	ld.const.u32 	%r2049, [sha256_gpu_constantTable+220];
	add.s32 	%r2050, %r2045, %r2049;
	add.s32 	%r2051, %r2050, %r1760;
	add.s32 	%r2052, %r2051, %r2048;
	shf.l.wrap.b32 	%r2053, %r2038, %r2038, 30;
	shf.l.wrap.b32 	%r2054, %r2038, %r2038, 19;
	xor.b32  	%r2055, %r2053, %r2054;
	shf.l.wrap.b32 	%r2056, %r2038, %r2038, 10;
	xor.b32  	%r2057, %r2055, %r2056;
	or.b32  	%r2058, %r1988, %r2013;
	and.b32  	%r2059, %r2058, %r2038;
	and.b32  	%r2060, %r1988, %r2013;
	or.b32  	%r2061, %r2059, %r2060;
	add.s32 	%r2062, %r2052, %r2057;
	add.s32 	%r2063, %r2062, %r2061;
	add.s32 	%r2064, %r1963, %r2052;
	shf.l.wrap.b32 	%r2065, %r2064, %r2064, 26;
	shf.l.wrap.b32 	%r2066, %r2064, %r2064, 21;
	xor.b32  	%r2067, %r2065, %r2066;
	shf.l.wrap.b32 	%r2068, %r2064, %r2064, 7;
	xor.b32  	%r2069, %r2067, %r2068;
	add.s32 	%r2070, %r2069, %r1989;
	xor.b32  	%r2071, %r2014, %r2039;
	and.b32  	%r2072, %r2071, %r2064;
	xor.b32  	%r2073, %r2072, %r2014;
	ld.const.u32 	%r2074, [sha256_gpu_constantTable+224];
	add.s32 	%r2075, %r2070, %r2074;
	add.s32 	%r2076, %r2075, %r1773;
	add.s32 	%r2077, %r2076, %r2073;
	shf.l.wrap.b32 	%r2078, %r2063, %r2063, 30;
	shf.l.wrap.b32 	%r2079, %r2063, %r2063, 19;
	xor.b32  	%r2080, %r2078, %r2079;
	shf.l.wrap.b32 	%r2081, %r2063, %r2063, 10;
	xor.b32  	%r2082, %r2080, %r2081;
	or.b32  	%r2083, %r2013, %r2038;
	and.b32  	%r2084, %r2083, %r2063;
	and.b32  	%r2085, %r2013, %r2038;
	or.b32  	%r2086, %r2084, %r2085;
	add.s32 	%r2087, %r2077, %r2082;
	add.s32 	%r2088, %r2087, %r2086;
	add.s32 	%r2089, %r1988, %r2077;
	shf.l.wrap.b32 	%r2090, %r2089, %r2089, 26;
	shf.l.wrap.b32 	%r2091, %r2089, %r2089, 21;
	xor.b32  	%r2092, %r2090, %r2091;
	shf.l.wrap.b32 	%r2093, %r2089, %r2089, 7;
	xor.b32  	%r2094, %r2092, %r2093;
	add.s32 	%r2095, %r2094, %r2014;
	xor.b32  	%r2096, %r2039, %r2064;
	and.b32  	%r2097, %r2096, %r2089;
	xor.b32  	%r2098, %r2097, %r2039;
	ld.const.u32 	%r2099, [sha256_gpu_constantTable+228];
	add.s32 	%r2100, %r2095, %r2099;
	add.s32 	%r2101, %r2100, %r1786;
	add.s32 	%r2102, %r2101, %r2098;
	shf.l.wrap.b32 	%r2103, %r2088, %r2088, 30;
	shf.l.wrap.b32 	%r2104, %r2088, %r2088, 19;
	xor.b32  	%r2105, %r2103, %r2104;
	shf.l.wrap.b32 	%r2106, %r2088, %r2088, 10;
	xor.b32  	%r2107, %r2105, %r2106;
	or.b32  	%r2108, %r2038, %r2063;
	and.b32  	%r2109, %r2108, %r2088;
	and.b32  	%r2110, %r2038, %r2063;
	or.b32  	%r2111, %r2109, %r2110;
	add.s32 	%r2112, %r2102, %r2107;
	add.s32 	%r2113, %r2112, %r2111;
	add.s32 	%r2114, %r2013, %r2102;
	shf.l.wrap.b32 	%r2115, %r2114, %r2114, 26;
	shf.l.wrap.b32 	%r2116, %r2114, %r2114, 21;
	xor.b32  	%r2117, %r2115, %r2116;
	shf.l.wrap.b32 	%r2118, %r2114, %r2114, 7;
	xor.b32  	%r2119, %r2117, %r2118;
	add.s32 	%r2120, %r2119, %r2039;
	xor.b32  	%r2121, %r2064, %r2089;
	and.b32  	%r2122, %r2121, %r2114;
	xor.b32  	%r2123, %r2122, %r2064;
	ld.const.u32 	%r2124, [sha256_gpu_constantTable+232];
	add.s32 	%r2125, %r2120, %r2124;
	add.s32 	%r2126, %r2125, %r1799;
	add.s32 	%r2127, %r2126, %r2123;
	shf.l.wrap.b32 	%r2128, %r2113, %r2113, 30;
	shf.l.wrap.b32 	%r2129, %r2113, %r2113, 19;
	xor.b32  	%r2130, %r2128, %r2129;
	shf.l.wrap.b32 	%r2131, %r2113, %r2113, 10;
	xor.b32  	%r2132, %r2130, %r2131;
	or.b32  	%r2133, %r2063, %r2088;
	and.b32  	%r2134, %r2133, %r2113;
	and.b32  	%r2135, %r2063, %r2088;
	or.b32  	%r2136, %r2134, %r2135;
	add.s32 	%r2137, %r2127, %r2132;
	add.s32 	%r2138, %r2137, %r2136;
	add.s32 	%r2139, %r2038, %r2127;
	shf.l.wrap.b32 	%r2140, %r2139, %r2139, 26;
	shf.l.wrap.b32 	%r2141, %r2139, %r2139, 21;
	xor.b32  	%r2142, %r2140, %r2141;
	shf.l.wrap.b32 	%r2143, %r2139, %r2139, 7;
	xor.b32  	%r2144, %r2142, %r2143;
	add.s32 	%r2145, %r2144, %r2064;
	xor.b32  	%r2146, %r2089, %r2114;
	and.b32  	%r2147, %r2146, %r2139;
	xor.b32  	%r2148, %r2147, %r2089;
	ld.const.u32 	%r2149, [sha256_gpu_constantTable+236];
	add.s32 	%r2150, %r2145, %r2149;
	add.s32 	%r2151, %r2150, %r1812;
	add.s32 	%r2152, %r2151, %r2148;
	shf.l.wrap.b32 	%r2153, %r2138, %r2138, 30;
	shf.l.wrap.b32 	%r2154, %r2138, %r2138, 19;
	xor.b32  	%r2155, %r2153, %r2154;
	shf.l.wrap.b32 	%r2156, %r2138, %r2138, 10;
	xor.b32  	%r2157, %r2155, %r2156;
	or.b32  	%r2158, %r2088, %r2113;
	and.b32  	%r2159, %r2158, %r2138;
	and.b32  	%r2160, %r2088, %r2113;
	or.b32  	%r2161, %r2159, %r2160;
	add.s32 	%r2162, %r2152, %r2157;
	add.s32 	%r2163, %r2162, %r2161;
	add.s32 	%r2164, %r2063, %r2152;
	shf.l.wrap.b32 	%r2165, %r2164, %r2164, 26;
	shf.l.wrap.b32 	%r2166, %r2164, %r2164, 21;
	xor.b32  	%r2167, %r2165, %r2166;
	shf.l.wrap.b32 	%r2168, %r2164, %r2164, 7;
	xor.b32  	%r2169, %r2167, %r2168;
	add.s32 	%r2170, %r2169, %r2089;
	xor.b32  	%r2171, %r2114, %r2139;
	and.b32  	%r2172, %r2171, %r2164;
	xor.b32  	%r2173, %r2172, %r2114;
	ld.const.u32 	%r2174, [sha256_gpu_constantTable+240];
	add.s32 	%r2175, %r2170, %r2174;
	add.s32 	%r2176, %r2175, %r1825;
	add.s32 	%r2177, %r2176, %r2173;
	shf.l.wrap.b32 	%r2178, %r2163, %r2163, 30;
	shf.l.wrap.b32 	%r2179, %r2163, %r2163, 19;
	xor.b32  	%r2180, %r2178, %r2179;
	shf.l.wrap.b32 	%r2181, %r2163, %r2163, 10;
	xor.b32  	%r2182, %r2180, %r2181;
	or.b32  	%r2183, %r2113, %r2138;
	and.b32  	%r2184, %r2183, %r2163;
	and.b32  	%r2185, %r2113, %r2138;
	or.b32  	%r2186, %r2184, %r2185;
	add.s32 	%r2187, %r2177, %r2182;
	add.s32 	%r2188, %r2187, %r2186;
	add.s32 	%r2189, %r2088, %r2177;
	shf.l.wrap.b32 	%r2190, %r2189, %r2189, 26;
	shf.l.wrap.b32 	%r2191, %r2189, %r2189, 21;
	xor.b32  	%r2192, %r2190, %r2191;
	shf.l.wrap.b32 	%r2193, %r2189, %r2189, 7;
	xor.b32  	%r2194, %r2192, %r2193;
	add.s32 	%r2195, %r2194, %r2114;
	xor.b32  	%r2196, %r2139, %r2164;
	and.b32  	%r2197, %r2196, %r2189;
	xor.b32  	%r2198, %r2197, %r2139;
	ld.const.u32 	%r2199, [sha256_gpu_constantTable+244];
	add.s32 	%r2200, %r2195, %r2199;
	add.s32 	%r2201, %r2200, %r1838;
	add.s32 	%r2202, %r2201, %r2198;
	shf.l.wrap.b32 	%r2203, %r2188, %r2188, 30;
	shf.l.wrap.b32 	%r2204, %r2188, %r2188, 19;
	xor.b32  	%r2205, %r2203, %r2204;
	shf.l.wrap.b32 	%r2206, %r2188, %r2188, 10;
	xor.b32  	%r2207, %r2205, %r2206;
	or.b32  	%r2208, %r2138, %r2163;
	and.b32  	%r2209, %r2208, %r2188;
	and.b32  	%r2210, %r2138, %r2163;
	or.b32  	%r2211, %r2209, %r2210;
	add.s32 	%r2212, %r2202, %r2207;
	add.s32 	%r2213, %r2212, %r2211;
	add.s32 	%r2214, %r2113, %r2202;
	shf.l.wrap.b32 	%r2215, %r2214, %r2214, 26;
	shf.l.wrap.b32 	%r2216, %r2214, %r2214, 21;
	xor.b32  	%r2217, %r2215, %r2216;
	shf.l.wrap.b32 	%r2218, %r2214, %r2214, 7;
	xor.b32  	%r2219, %r2217, %r2218;
	add.s32 	%r2220, %r2219, %r2139;
	xor.b32  	%r2221, %r2164, %r2189;
	and.b32  	%r2222, %r2221, %r2214;
	xor.b32  	%r2223, %r2222, %r2164;
	ld.const.u32 	%r2224, [sha256_gpu_constantTable+248];
	add.s32 	%r2225, %r2220, %r2224;
	add.s32 	%r2226, %r2225, %r1851;
	add.s32 	%r2227, %r2226, %r2223;
	shf.l.wrap.b32 	%r2228, %r2213, %r2213, 30;
	shf.l.wrap.b32 	%r2229, %r2213, %r2213, 19;
	xor.b32  	%r2230, %r2228, %r2229;
	shf.l.wrap.b32 	%r2231, %r2213, %r2213, 10;
	xor.b32  	%r2232, %r2230, %r2231;
	or.b32  	%r2233, %r2163, %r2188;
	and.b32  	%r2234, %r2233, %r2213;
	and.b32  	%r2235, %r2163, %r2188;
	or.b32  	%r2236, %r2234, %r2235;
	add.s32 	%r2237, %r2227, %r2232;
	add.s32 	%r2238, %r2237, %r2236;
	add.s32 	%r2239, %r2138, %r2227;
	shf.l.wrap.b32 	%r2240, %r2239, %r2239, 26;
	shf.l.wrap.b32 	%r2241, %r2239, %r2239, 21;
	xor.b32  	%r2242, %r2240, %r2241;
	shf.l.wrap.b32 	%r2243, %r2239, %r2239, 7;
	xor.b32  	%r2244, %r2242, %r2243;
	add.s32 	%r2245, %r2244, %r2164;
	xor.b32  	%r2246, %r2189, %r2214;
	and.b32  	%r2247, %r2246, %r2239;
	xor.b32  	%r2248, %r2247, %r2189;
	ld.const.u32 	%r2249, [sha256_gpu_constantTable+252];
	add.s32 	%r2250, %r2245, %r2249;
	add.s32 	%r2251, %r2250, %r1864;
	add.s32 	%r2252, %r2251, %r2248;
	shf.l.wrap.b32 	%r2253, %r2238, %r2238, 30;
	shf.l.wrap.b32 	%r2254, %r2238, %r2238, 19;
	xor.b32  	%r2255, %r2253, %r2254;
	shf.l.wrap.b32 	%r2256, %r2238, %r2238, 10;
	xor.b32  	%r2257, %r2255, %r2256;
	or.b32  	%r2258, %r2188, %r2213;
	and.b32  	%r2259, %r2258, %r2238;
	and.b32  	%r2260, %r2188, %r2213;
	or.b32  	%r2261, %r2259, %r2260;
	add.s32 	%r2262, %r2252, %r2257;
	add.s32 	%r2263, %r2262, %r2261;
	add.s32 	%r2264, %r2163, %r2252;
	add.s32 	%r2265, %r8, %r2263;
	add.s32 	%r2266, %r9, %r2238;
	add.s32 	%r2267, %r10, %r2213;
	add.s32 	%r2268, %r11, %r2188;
	add.s32 	%r2269, %r12, %r2264;
	add.s32 	%r2270, %r13, %r2239;
	add.s32 	%r2271, %r14, %r2214;
	add.s32 	%r2272, %r15, %r2189;
	prmt.b32 	%r2273, %r2265, 0, 291;
	mul.wide.s32 	%rd11, %r23, 4;
	add.s64 	%rd12, %rd4, %rd11;
	st.global.u32 	[%rd12], %r2273;
	prmt.b32 	%r2274, %r2266, 0, 291;
	st.global.u32 	[%rd12+4], %r2274;
	prmt.b32 	%r2275, %r2267, 0, 291;
	st.global.u32 	[%rd12+8], %r2275;
	prmt.b32 	%r2276, %r2268, 0, 291;
	st.global.u32 	[%rd12+12], %r2276;
	prmt.b32 	%r2277, %r2269, 0, 291;
	st.global.u32 	[%rd12+16], %r2277;
	prmt.b32 	%r2278, %r2270, 0, 291;
	st.global.u32 	[%rd12+20], %r2278;
	prmt.b32 	%r2279, %r2271, 0, 291;
	st.global.u32 	[%rd12+24], %r2279;
	prmt.b32 	%r2280, %r2272, 0, 291;
	st.global.u32 	[%rd12+28], %r2280;
$L__BB1_2:
	ret;

}


// ===== COMPILED SASS (sm_100) =====

	.target	sm_100

	.elftype	@"ET_EXEC"


//--------------------- .note.nv.tkinfo           --------------------------
	.section	.note.nv.tkinfo,"",@"SHT_NOTE"
	.sectionflags	@"SHF_NOTE_NV_TKINFO"
	.tkinfo
        /*0018*/ 	.word	0x00000002
        /*0030*/ 	.string	""
        /*0030*/ 	.string	"ptxas"
        /*0030*/ 	.string	"Cuda compilation tools, release 13.0, V13.0.88"
        /*0030*/ 	.string	"Build cuda_13.0.r13.0/compiler.36424714_0"
        /*0030*/ 	.string	"-arch sm_100 -m 64 "



//--------------------- .note.nv.cuinfo           --------------------------
	.section	.note.nv.cuinfo,"",@"SHT_NOTE"
	.sectionflags	@"SHF_NOTE_NV_CUINFO"
        /*0018*/ 	.short	0x0002
        /*001a*/ 	.short	0x0064
        /*001c*/ 	.short	0x0082
	.zero		2


//--------------------- .nv.info                  --------------------------
	.section	.nv.info,"",@"SHT_CUDA_INFO"
	.align	4


	//----- nvinfo : EIATTR_REGCOUNT
	.align		4
        /*0000*/ 	.byte	0x04, 0x2f
        /*0002*/ 	.short	(.L_4 - .L_3)
	.align		4
.L_3:
        /*0004*/ 	.word	index@(_Z15sha256_gpu_hashILi84EEvijPvPjS1_)
        /*0008*/ 	.word	0x00000020


	//----- nvinfo : EIATTR_FRAME_SIZE
	.align		4
.L_4:
        /*000c*/ 	.byte	0x04, 0x11
        /*000e*/ 	.short	(.L_6 - .L_5)
	.align		4
.L_5:
        /*0010*/ 	.word	index@(_Z15sha256_gpu_hashILi84EEvijPvPjS1_)
        /*0014*/ 	.word	0x00000000


	//----- nvinfo : EIATTR_REGCOUNT
	.align		4
.L_6:
        /*0018*/ 	.byte	0x04, 0x2f
        /*001a*/ 	.short	(.L_8 - .L_7)
	.align		4
.L_7:
        /*001c*/ 	.word	index@(_Z15sha256_gpu_hashILi80EEvijPvPjS1_)
        /*0020*/ 	.word	0x00000020


	//----- nvinfo : EIATTR_FRAME_SIZE
	.align		4
.L_8:
        /*0024*/ 	.byte	0x04, 0x11
        /*0026*/ 	.short	(.L_10 - .L_9)
	.align		4
.L_9:
        /*0028*/ 	.word	index@(_Z15sha256_gpu_hashILi80EEvijPvPjS1_)
        /*002c*/ 	.word	0x00000000


	//----- nvinfo : EIATTR_MIN_STACK_SIZE
	.align		4
.L_10:
        /*0030*/ 	.byte	0x04, 0x12
        /*0032*/ 	.short	(.L_12 - .L_11)
	.align		4
.L_11:
        /*0034*/ 	.word	index@(_Z15sha256_gpu_hashILi80EEvijPvPjS1_)
        /*0038*/ 	.word	0x00000000


	//----- nvinfo : EIATTR_MIN_STACK_SIZE
	.align		4
.L_12:
        /*003c*/ 	.byte	0x04, 0x12
        /*003e*/ 	.short	(.L_14 - .L_13)
	.align		4
.L_13:
        /*0040*/ 	.word	index@(_Z15sha256_gpu_hashILi84EEvijPvPjS1_)
        /*0044*/ 	.word	0x00000000
.L_14:


//--------------------- .nv.compat                --------------------------
	.section	.nv.compat,"",@"SHT_CUDA_COMPAT_INFO"
	.align	4
        /*0000*/ 	.byte	0x02, 0x09, 0x00, 0x00, 0x02, 0x02, 0x01, 0x00, 0x02, 0x05, 0x05, 0x00, 0x03, 0x07, 0x01, 0x01
        /*0010*/ 	.byte	0x02, 0x03, 0x00, 0x00, 0x02, 0x06, 0x01, 0x00, 0x04, 0x0b, 0x08, 0x00, 0x09, 0x00, 0x00, 0x00
        /*0020*/ 	.byte	0x00, 0x00, 0x00, 0x00


//--------------------- .nv.info._Z15sha256_gpu_hashILi80EEvijPvPjS1_ --------------------------
	.section	.nv.info._Z15sha256_gpu_hashILi80EEvijPvPjS1_,"",@"SHT_CUDA_INFO"
	.sectionflags	@""
	.align	4


	//----- nvinfo : EIATTR_CUDA_API_VERSION
	.align		4
        /*0000*/ 	.byte	0x04, 0x37
        /*0002*/ 	.short	(.L_16 - .L_15)
.L_15:
        /*0004*/ 	.word	0x00000082


	//----- nvinfo : EIATTR_KPARAM_INFO
	.align		4
.L_16:
        /*0008*/ 	.byte	0x04, 0x17
        /*000a*/ 	.short	(.L_18 - .L_17)
.L_17:
        /*000c*/ 	.word	0x00000000
        /*0010*/ 	.short	0x0004
        /*0012*/ 	.short	0x0018
        /*0014*/ 	.byte	0x00, 0xf5, 0x21, 0x00


	//----- nvinfo : EIATTR_KPARAM_INFO
	.align		4
.L_18:
        /*0018*/ 	.byte	0x04, 0x17
        /*001a*/ 	.short	(.L_20 - .L_19)
.L_19:
        /*001c*/ 	.word	0x00000000
        /*0020*/ 	.short	0x0003
        /*0022*/ 	.short	0x0010
        /*0024*/ 	.byte	0x00, 0xf5, 0x21, 0x00


	//----- nvinfo : EIATTR_KPARAM_INFO
	.align		4
.L_20:
        /*0028*/ 	.byte	0x04, 0x17
        /*002a*/ 	.short	(.L_22 - .L_21)
.L_21:
        /*002c*/ 	.word	0x00000000
        /*0030*/ 	.short	0x0002
        /*0032*/ 	.short	0x0008
        /*0034*/ 	.byte	0x00, 0xf5, 0x21, 0x00


	//----- nvinfo : EIATTR_KPARAM_INFO
	.align		4
.L_22:
        /*0038*/ 	.byte	0x04, 0x17
        /*003a*/ 	.short	(.L_24 - .L_23)
.L_23:
        /*003c*/ 	.word	0x00000000
        /*0040*/ 	.short	0x0001
        /*0042*/ 	.short	0x0004
        /*0044*/ 	.byte	0x00, 0xf0, 0x11, 0x00


	//----- nvinfo : EIATTR_KPARAM_INFO
	.align		4
.L_24:
        /*0048*/ 	.byte	0x04, 0x17
        /*004a*/ 	.short	(.L_26 - .L_25)
.L_25:
        /*004c*/ 	.word	0x00000000
        /*0050*/ 	.short	0x0000
        /*0052*/ 	.short	0x0000
        /*0054*/ 	.byte	0x00, 0xf0, 0x11, 0x00


	//----- nvinfo : EIATTR_SPARSE_MMA_MASK
	.align		4
.L_26:
        /*0058*/ 	.byte	0x03, 0x50
        /*005a*/ 	.short	0x0000


	//----- nvinfo : EIATTR_MAXREG_COUNT
	.align		4
        /*005c*/ 	.byte	0x03, 0x1b
        /*005e*/ 	.short	0x00ff


	//----- nvinfo : EIATTR_MERCURY_ISA_VERSION
	.align		4
        /*0060*/ 	.byte	0x03, 0x5f
        /*0062*/ 	.short	0x0101


	//----- nvinfo : EIATTR_VRC_CTA_INIT_COUNT
	.align		4
        /*0064*/ 	.byte	0x02, 0x4a
	.zero		1
	.zero		1


	//----- nvinfo : EIATTR_EXIT_INSTR_OFFSETS
	.align		4
        /*0068*/ 	.byte	0x04, 0x1c
        /*006a*/ 	.short	(.L_28 - .L_27)


	//   ....[0]....
.L_27:
        /*006c*/ 	.word	0x00000070


	//   ....[1]....
        /*0070*/ 	.word	0x00005ba0


	//----- nvinfo : EIATTR_CBANK_PARAM_SIZE
	.align		4
.L_28:
        /*0074*/ 	.byte	0x03, 0x19
        /*0076*/ 	.short	0x0020


	//----- nvinfo : EIATTR_PARAM_CBANK
	.align		4
        /*0078*/ 	.byte	0x04, 0x0a
        /*007a*/ 	.short	(.L_30 - .L_29)
	.align		4
.L_29:
        /*007c*/ 	.word	index@(.nv.constant0._Z15sha256_gpu_hashILi80EEvijPvPjS1_)
        /*0080*/ 	.short	0x0380
        /*0082*/ 	.short	0x0020


	//----- nvinfo : EIATTR_SW_WAR
	.align		4
.L_30:
        /*0084*/ 	.byte	0x04, 0x36
        /*0086*/ 	.short	(.L_32 - .L_31)
.L_31:
        /*0088*/ 	.word	0x00000008
.L_32:


//--------------------- .nv.info._Z15sha256_gpu_hashILi84EEvijPvPjS1_ --------------------------
	.section	.nv.info._Z15sha256_gpu_hashILi84EEvijPvPjS1_,"",@"SHT_CUDA_INFO"
	.sectionflags	@""
	.align	4


	//----- nvinfo : EIATTR_CUDA_API_VERSION
	.align		4
        /*0000*/ 	.byte	0x04, 0x37
        /*0002*/ 	.short	(.L_34 - .L_33)
.L_33:
        /*0004*/ 	.word	0x00000082


	//----- nvinfo : EIATTR_KPARAM_INFO
	.align		4
.L_34:
        /*0008*/ 	.byte	0x04, 0x17
        /*000a*/ 	.short	(.L_36 - .L_35)
.L_35:
        /*000c*/ 	.word	0x00000000
        /*0010*/ 	.short	0x0004
        /*0012*/ 	.short	0x0018
        /*0014*/ 	.byte	0x00, 0xf5, 0x21, 0x00


	//----- nvinfo : EIATTR_KPARAM_INFO
	.align		4
.L_36:
        /*0018*/ 	.byte	0x04, 0x17
        /*001a*/ 	.short	(.L_38 - .L_37)
.L_37:
        /*001c*/ 	.word	0x00000000
        /*0020*/ 	.short	0x0003
        /*0022*/ 	.short	0x0010
        /*0024*/ 	.byte	0x00, 0xf5, 0x21, 0x00


	//----- nvinfo : EIATTR_KPARAM_INFO
	.align		4
.L_38:
        /*0028*/ 	.byte	0x04, 0x17
        /*002a*/ 	.short	(.L_40 - .L_39)
.L_39:
        /*002c*/ 	.word	0x00000000
        /*0030*/ 	.short	0x0002
        /*0032*/ 	.short	0x0008
        /*0034*/ 	.byte	0x00, 0xf5, 0x21, 0x00


	//----- nvinfo : EIATTR_KPARAM_INFO
	.align		4
.L_40:
        /*0038*/ 	.byte	0x04, 0x17
        /*003a*/ 	.short	(.L_42 - .L_41)
.L_41:
        /*003c*/ 	.word	0x00000000
        /*0040*/ 	.short	0x0001
        /*0042*/ 	.short	0x0004
        /*0044*/ 	.byte	0x00, 0xf0, 0x11, 0x00


	//----- nvinfo : EIATTR_KPARAM_INFO
	.align		4
.L_42:
        /*0048*/ 	.byte	0x04, 0x17
        /*004a*/ 	.short	(.L_44 - .L_43)
.L_43:
        /*004c*/ 	.word	0x00000000
        /*0050*/ 	.short	0x0000
        /*0052*/ 	.short	0x0000
        /*0054*/ 	.byte	0x00, 0xf0, 0x11, 0x00


	//----- nvinfo : EIATTR_SPARSE_MMA_MASK
	.align		4
.L_44:
        /*0058*/ 	.byte	0x03, 0x50
        /*005a*/ 	.short	0x0000


	//----- nvinfo : EIATTR_MAXREG_COUNT
	.align		4
        /*005c*/ 	.byte	0x03, 0x1b
        /*005e*/ 	.short	0x00ff


	//----- nvinfo : EIATTR_MERCURY_ISA_VERSION
	.align		4
        /*0060*/ 	.byte	0x03, 0x5f
        /*0062*/ 	.short	0x0101


	//----- nvinfo : EIATTR_VRC_CTA_INIT_COUNT
	.align		4
        /*0064*/ 	.byte	0x02, 0x4a
	.zero		1
	.zero		1


	//----- nvinfo : EIATTR_EXIT_INSTR_OFFSETS
	.align		4
        /*0068*/ 	.byte	0x04, 0x1c
        /*006a*/ 	.short	(.L_46 - .L_45)


	//   ....[0]....
.L_45:
        /*006c*/ 	.word	0x00000070


	//   ....[1]....
        /*0070*/ 	.word	0x00005bc0


	//----- nvinfo : EIATTR_CBANK_PARAM_SIZE
	.align		4
.L_46:
        /*0074*/ 	.byte	0x03, 0x19
        /*0076*/ 	.short	0x0020


	//----- nvinfo : EIATTR_PARAM_CBANK
	.align		4
        /*0078*/ 	.byte	0x04, 0x0a
        /*007a*/ 	.short	(.L_48 - .L_47)
	.align		4
.L_47:
        /*007c*/ 	.word	index@(.nv.constant0._Z15sha256_gpu_hashILi84EEvijPvPjS1_)
        /*0080*/ 	.short	0x0380
        /*0082*/ 	.short	0x0020


	//----- nvinfo : EIATTR_SW_WAR
	.align		4
.L_48:
        /*0084*/ 	.byte	0x04, 0x36
        /*0086*/ 	.short	(.L_50 - .L_49)
.L_49:
        /*0088*/ 	.word	0x00000008
.L_50:


//--------------------- .nv.callgraph             --------------------------
	.section	.nv.callgraph,"",@"SHT_CUDA_CALLGRAPH"
	.align	4
	.sectionentsize	8
	.align		4
        /*0000*/ 	.word	0x00000000
	.align		4
        /*0004*/ 	.word	0xffffffff
	.align		4
        /*0008*/ 	.word	0x00000000
	.align		4
        /*000c*/ 	.word	0xfffffffe
	.align		4
        /*0010*/ 	.word	0x00000000
	.align		4
        /*0014*/ 	.word	0xfffffffd
	.align		4
        /*0018*/ 	.word	0x00000000
	.align		4
        /*001c*/ 	.word	0xfffffffc


//--------------------- .nv.constant3             --------------------------
	.section	.nv.constant3,"a",@progbits
	.align	4
.nv.constant3:
	.type		sha256_gpu_constantTable,@object
	.size		sha256_gpu_constantTable,(sha256_gpu_blockHeader - sha256_gpu_constantTable)
sha256_gpu_constantTable:
	.zero		256
	.type		sha256_gpu_blockHeader,@object
	.size		sha256_gpu_blockHeader,(sha256_gpu_register - sha256_gpu_blockHeader)
sha256_gpu_blockHeader:
	.zero		64
	.type		sha256_gpu_register,@object
	.size		sha256_gpu_register,(.L_2 - sha256_gpu_register)
sha256_gpu_register:
	.zero		32
.L_2:


//--------------------- .text._Z15sha256_gpu_hashILi80EEvijPvPjS1_ --------------------------
	.section	.text._Z15sha256_gpu_hashILi80EEvijPvPjS1_,"ax",@progbits
	.align	128
        .global         _Z15sha256_gpu_hashILi80EEvijPvPjS1_
        .type           _Z15sha256_gpu_hashILi80EEvijPvPjS1_,@function
        .size           _Z15sha256_gpu_hashILi80EEvijPvPjS1_,(.L_x_2 - _Z15sha256_gpu_hashILi80EEvijPvPjS1_)
        .other          _Z15sha256_gpu_hashILi80EEvijPvPjS1_,@"STO_CUDA_ENTRY STV_DEFAULT"
_Z15sha256_gpu_hashILi80EEvijPvPjS1_:
.text._Z15sha256_gpu_hashILi80EEvijPvPjS1_:
[----:B------:R-:W-:Y:S01]  /*0000*/  LDC R1, c[0x0][0x37c] ;  /* 0x0000df00ff017b82 */ /* 0x000fe20000000800 */
[----:B------:R-:W0:Y:S01]  /*0010*/  S2R R3, SR_CTAID.X ;  /* 0x0000000000037919 */ /* 0x000e220000002500 */
[----:B------:R-:W0:Y:S01]  /*0020*/  LDCU UR4, c[0x0][0x360] ;  /* 0x00006c00ff0477ac */ /* 0x000e220008000800 */
[----:B------:R-:W0:Y:S01]  /*0030*/  S2R R0, SR_TID.X ;  /* 0x0000000000007919 */ /* 0x000e220000002100 */
[----:B------:R-:W1:Y:S01]  /*0040*/  LDCU UR5, c[0x0][0x380] ;  /* 0x00007000ff0577ac */ /* 0x000e620008000800 */
[----:B0-----:R-:W-:-:S05]  /*0050*/  IMAD R3, R3, UR4, R0 ;  /* 0x0000000403037c24 */ /* 0x001fca000f8e0200 */
[----:B-1----:R-:W-:-:S13]  /*0060*/  ISETP.GE.AND P0, PT, R3, UR5, PT ;  /* 0x0000000503007c0c */ /* 0x002fda000bf06270 */
[----:B------:R-:W-:Y:S05]  /*0070*/  @P0 EXIT ;  /* 0x000000000000094d */ /* 0x000fea0003800000 */
[----:B------:R-:W0:Y:S01]  /*0080*/  LDC.64 R10, c[0x0][0x398] ;  /* 0x0000e600ff0a7b82 */ /* 0x000e220000000a00 */
[----:B------:R-:W1:Y:S01]  /*0090*/  LDCU UR4, c[0x0][0x384] ;  /* 0x00007080ff0477ac */ /* 0x000e620008000800 */
[C---:B------:R-:W-:Y:S01]  /*00a0*/  IMAD.SHL.U32 R0, R3.reuse, 0x8, RZ ;  /* 0x0000000803007824 */ /* 0x040fe200078e00ff */
[----:B------:R-:W2:Y:S05]  /*00b0*/  LDCU.64 UR24, c[0x0][0x358] ;  /* 0x00006b00ff1877ac */ /* 0x000eaa0008000a00 */
[----:B------:R-:W3:Y:S01]  /*00c0*/  LDC.64 R12, c[0x0][0x390] ;  /* 0x0000e400ff0c7b82 */ /* 0x000ee20000000a00 */
[----:B------:R-:W4:Y:S01]  /*00d0*/  LDCU.128 UR16, c[0x3][0x150] ;  /* 0x00c02a00ff1077ac */ /* 0x000f220008000c00 */
[----:B------:R-:W5:Y:S01]  /*00e0*/  LDCU.64 UR26, c[0x3][0x100] ;  /* 0x00c02000ff1a77ac */ /* 0x000f620008000a00 */
[----:B------:R-:W5:Y:S01]  /*00f0*/  LDCU.128 UR12, c[0x3][0x140] ;  /* 0x00c02800ff0c77ac */ /* 0x000f620008000c00 */
[C---:B-1----:R-:W-:Y:S01]  /*0100*/  VIADD R9, R3.reuse, UR4 ;  /* 0x0000000403097c36 */ /* 0x042fe20008000000 */
[----:B------:R-:W1:Y:S01]  /*0110*/  LDCU.128 UR4, c[0x3][URZ] ;  /* 0x00c00000ff0477ac */ /* 0x000e620008000c00 */
[----:B0-----:R-:W-:Y:S01]  /*0120*/  IMAD.WIDE R10, R3, 0x4, R10 ;  /* 0x00000004030a7825 */ /* 0x001fe200078e020a */
[----:B------:R-:W0:Y:S04]  /*0130*/  LDCU UR11, c[0x3][0x108] ;  /* 0x00c02100ff0b77ac */ /* 0x000e280008000800 */
[----:B--2---:R2:W-:Y:S01]  /*0140*/  STG.E desc[UR24][R10.64], R9 ;  /* 0x000000090a007986 */ /* 0x0045e2000c101918 */
[----:B------:R-:W0:Y:S01]  /*0150*/  LDCU.128 UR20, c[0x3][0x10] ;  /* 0x00c00200ff1477ac */ /* 0x000e220008000c00 */
[----:B---3--:R-:W-:-:S05]  /*0160*/  IMAD.WIDE.U32 R12, R0, 0x4, R12 ;  /* 0x00000004000c7825 */ /* 0x008fca00078e000c */
[----:B------:R-:W3:Y:S04]  /*0170*/  LDG.E R14, desc[UR24][R12.64] ;  /* 0x000000180c0e7981 */ /* 0x000ee8000c1e1900 */
[----:B------:R-:W3:Y:S04]  /*0180*/  LDG.E R2, desc[UR24][R12.64+0x4] ;  /* 0x000004180c027981 */ /* 0x000ee8000c1e1900 */
[----:B------:R-:W3:Y:S04]  /*0190*/  LDG.E R3, desc[UR24][R12.64+0x8] ;  /* 0x000008180c037981 */ /* 0x000ee8000c1e1900 */
[----:B------:R-:W3:Y:S04]  /*01a0*/  LDG.E R4, desc[UR24][R12.64+0xc] ;  /* 0x00000c180c047981 */ /* 0x000ee8000c1e1900 */
[----:B------:R-:W3:Y:S04]  /*01b0*/  LDG.E R5, desc[UR24][R12.64+0x10] ;  /* 0x000010180c057981 */ /* 0x000ee8000c1e1900 */
[----:B------:R-:W3:Y:S04]  /*01c0*/  LDG.E R6, desc[UR24][R12.64+0x14] ;  /* 0x000014180c067981 */ /* 0x000ee8000c1e1900 */
[----:B------:R-:W3:Y:S04]  /*01d0*/  LDG.E R7, desc[UR24][R12.64+0x18] ;  /* 0x000018180c077981 */ /* 0x000ee8000c1e1900 */
[----:B------:R0:W3:Y:S01]  /*01e0*/  LDG.E R8, desc[UR24][R12.64+0x1c] ;  /* 0x00001c180c087981 */ /* 0x0000e2000c1e1900 */
[----:B----4-:R-:W-:Y:S01]  /*01f0*/  USHF.L.W.U32.HI UR8, UR16, 0x1a, UR16 ;  /* 0x0000001a10087899 */ /* 0x010fe20008010e10 */
[----:B--2---:R-:W-:Y:S01]  /*0200*/  PRMT R10, R9, 0x123, RZ ;  /* 0x00000123090a7816 */ /* 0x004fe200000000ff */
[----:B------:R-:W-:-:S02]  /*0210*/  USHF.L.W.U32.HI UR9, UR16, 0x15, UR16 ;  /* 0x0000001510097899 */ /* 0x000fc40008010e10 */
[----:B------:R-:W-:-:S04]  /*0220*/  USHF.L.W.U32.HI UR10, UR16, 0x7, UR16 ;  /* 0x00000007100a7899 */ /* 0x000fc80008010e10 */
[----:B------:R-:W-:Y:S02]  /*0230*/  ULOP3.LUT UR8, UR10, UR8, UR9, 0x96, !UPT ;  /* 0x000000080a087292 */ /* 0x000fe4000f8e9609 */
[----:B------:R-:W-:Y:S02]  /*0240*/  ULOP3.LUT UR9, UR18, UR16, UR17, 0xb8, !UPT ;  /* 0x0000001012097292 */ /* 0x000fe4000f8eb811 */
[----:B-1----:R-:W-:-:S04]  /*0250*/  UIADD3 UR4, UPT, UPT, UR4, UR8, UR19 ;  /* 0x0000000804047290 */ /* 0x002fc8000fffe013 */
[----:B-----5:R-:W-:-:S04]  /*0260*/  UIADD3 UR4, UPT, UPT, UR9, UR26, UR4 ;  /* 0x0000001a09047290 */ /* 0x020fc8000fffe004 */
[----:B------:R-:W-:-:S04]  /*0270*/  UIADD3 UR28, UPT, UPT, UR4, UR15, URZ ;  /* 0x0000000f041c7290 */ /* 0x000fc8000fffe0ff */
[----:B------:R-:W-:Y:S02]  /*0280*/  USHF.L.W.U32.HI UR8, UR28, 0x1a, UR28 ;  /* 0x0000001a1c087899 */ /* 0x000fe40008010e1c */
[----:B------:R-:W-:Y:S02]  /*0290*/  USHF.L.W.U32.HI UR9, UR28, 0x15, UR28 ;  /* 0x000000151c097899 */ /* 0x000fe40008010e1c */
[----:B------:R-:W-:-:S04]  /*02a0*/  USHF.L.W.U32.HI UR10, UR28, 0x7, UR28 ;  /* 0x000000071c0a7899 */ /* 0x000fc80008010e1c */
[----:B------:R-:W-:Y:S02]  /*02b0*/  ULOP3.LUT UR8, UR10, UR8, UR9, 0x96, !UPT ;  /* 0x000000080a087292 */ /* 0x000fe4000f8e9609 */
[----:B------:R-:W-:Y:S02]  /*02c0*/  ULOP3.LUT UR9, UR17, UR28, UR16, 0xb8, !UPT ;  /* 0x0000001c11097292 */ /* 0x000fe4000f8eb810 */
[----:B------:R-:W-:-:S04]  /*02d0*/  UIADD3 UR5, UPT, UPT, UR5, UR8, UR18 ;  /* 0x0000000805057290 */ /* 0x000fc8000fffe012 */
[----:B------:R-:W-:-:S04]  /*02e0*/  UIADD3 UR9, UPT, UPT, UR9, UR27, UR5 ;  /* 0x0000001b09097290 */ /* 0x000fc8000fffe005 */
[----:B------:R-:W-:-:S04]  /*02f0*/  UIADD3 UR29, UPT, UPT, UR9, UR14, URZ ;  /* 0x0000000e091d7290 */ /* 0x000fc8000fffe0ff */
[----:B------:R-:W-:Y:S02]  /*0300*/  USHF.L.W.U32.HI UR5, UR29, 0x1a, UR29 ;  /* 0x0000001a1d057899 */ /* 0x000fe40008010e1d */
[----:B------:R-:W-:Y:S02]  /*0310*/  USHF.L.W.U32.HI UR8, UR29, 0x15, UR29 ;  /* 0x000000151d087899 */ /* 0x000fe40008010e1d */
[----:B------:R-:W-:-:S04]  /*0320*/  USHF.L.W.U32.HI UR10, UR29, 0x7, UR29 ;  /* 0x000000071d0a7899 */ /* 0x000fc80008010e1d */
[----:B------:R-:W-:Y:S02]  /*0330*/  ULOP3.LUT UR5, UR10, UR5, UR8, 0x96, !UPT ;  /* 0x000000050a057292 */ /* 0x000fe4000f8e9608 */
[----:B------:R-:W-:Y:S02]  /*0340*/  ULOP3.LUT UR8, UR16, UR29, UR28, 0xb8, !UPT ;  /* 0x0000001d10087292 */ /* 0x000fe4000f8eb81c */
[----:B------:R-:W-:-:S04]  /*0350*/  UIADD3 UR5, UPT, UPT, UR6, UR5, UR17 ;  /* 0x0000000506057290 */ /* 0x000fc8000fffe011 */
[----:B0-----:R-:W-:-:S04]  /*0360*/  UIADD3 UR10, UPT, UPT, UR8, UR11, UR5 ;  /* 0x0000000b080a7290 */ /* 0x001fc8000fffe005 */
[----:B------:R-:W-:-:S04]  /*0370*/  UIADD3 UR30, UPT, UPT, UR10, UR13, URZ ;  /* 0x0000000d0a1e7290 */ /* 0x000fc8000fffe0ff */
[----:B------:R-:W-:Y:S02]  /*0380*/  USHF.L.W.U32.HI UR5, UR30, 0x1a, UR30 ;  /* 0x0000001a1e057899 */ /* 0x000fe40008010e1e */
[----:B------:R-:W-:Y:S02]  /*0390*/  USHF.L.W.U32.HI UR6, UR30, 0x15, UR30 ;  /* 0x000000151e067899 */ /* 0x000fe40008010e1e */
[----:B------:R-:W-:Y:S01]  /*03a0*/  IMAD.U32 R13, RZ, RZ, UR30 ;  /* 0x0000001eff0d7e24 */ /* 0x000fe2000f8e00ff */
[----:B------:R-:W-:-:S04]  /*03b0*/  USHF.L.W.U32.HI UR8, UR30, 0x7, UR30 ;  /* 0x000000071e087899 */ /* 0x000fc80008010e1e */
[----:B------:R-:W-:Y:S02]  /*03c0*/  ULOP3.LUT UR5, UR8, UR5, UR6, 0x96, !UPT ;  /* 0x0000000508057292 */ /* 0x000fe4000f8e9606 */
[----:B------:R-:W-:Y:S02]  /*03d0*/  USHF.L.W.U32.HI UR6, UR12, 0x13, UR12 ;  /* 0x000000130c067899 */ /* 0x000fe40008010e0c */
[----:B------:R-:W-:Y:S02]  /*03e0*/  UIADD3 UR5, UPT, UPT, UR5, UR16, URZ ;  /* 0x0000001005057290 */ /* 0x000fe4000fffe0ff */
[----:B------:R-:W-:-:S04]  /*03f0*/  ULOP3.LUT UR8, UR14, UR13, UR12, 0xe8, !UPT ;  /* 0x0000000d0e087292 */ /* 0x000fc8000f8ee80c */
[----:B------:R-:W-:Y:S01]  /*0400*/  IMAD.U32 R9, RZ, RZ, UR5 ;  /* 0x00000005ff097e24 */ /* 0x000fe2000f8e00ff */
[----:B------:R-:W-:-:S04]  /*0410*/  ULOP3.LUT UR5, UR28, UR30, UR29, 0xb8, !UPT ;  /* 0x0000001e1c057292 */ /* 0x000fc8000f8eb81d */
[----:B------:R-:W-:Y:S01]  /*0420*/  IADD3 R16, PT, PT, R10, UR7, R9 ;  /* 0x000000070a107c10 */ /* 0x000fe2000fffe009 */
[----:B------:R-:W-:-:S04]  /*0430*/  USHF.L.W.U32.HI UR7, UR12, 0xa, UR12 ;  /* 0x0000000a0c077899 */ /* 0x000fc80008010e0c */
[----:B------:R-:W-:Y:S01]  /*0440*/  VIADD R16, R16, UR5 ;  /* 0x0000000510107c36 */ /* 0x000fe20008000000 */
[----:B------:R-:W-:-:S03]  /*0450*/  USHF.L.W.U32.HI UR5, UR12, 0x1e, UR12 ;  /* 0x0000001e0c057899 */ /* 0x000fc60008010e0c */
[----:B------:R-:W-:Y:S01]  /*0460*/  VIADD R18, R16, UR12 ;  /* 0x0000000c10127c36 */ /* 0x000fe20008000000 */
[----:B------:R-:W-:-:S04]  /*0470*/  ULOP3.LUT UR5, UR7, UR5, UR6, 0x96, !UPT ;  /* 0x0000000507057292 */ /* 0x000fc8000f8e9606 */
[C-C-:B------:R-:W-:Y:S01]  /*0480*/  SHF.L.W.U32.HI R9, R18.reuse, 0x1a, R18.reuse ;  /* 0x0000001a12097819 */ /* 0x140fe20000010e12 */
[----:B------:R-:W-:Y:S01]  /*0490*/  UIADD3 UR5, UPT, UPT, UR8, UR4, UR5 ;  /* 0x0000000408057290 */ /* 0x000fe2000fffe005 */
[C-C-:B------:R-:W-:Y:S02]  /*04a0*/  SHF.L.W.U32.HI R12, R18.reuse, 0x15, R18.reuse ;  /* 0x00000015120c7819 */ /* 0x140fe40000010e12 */
[----:B------:R-:W-:Y:S01]  /*04b0*/  SHF.L.W.U32.HI R11, R18, 0x7, R18 ;  /* 0x00000007120b7819 */ /* 0x000fe20000010e12 */
[----:B------:R-:W-:Y:S02]  /*04c0*/  USHF.L.W.U32.HI UR4, UR5, 0x1e, UR5 ;  /* 0x0000001e05047899 */ /* 0x000fe40008010e05 */
[----:B------:R-:W-:Y:S01]  /*04d0*/  USHF.L.W.U32.HI UR6, UR5, 0x13, UR5 ;  /* 0x0000001305067899 */ /* 0x000fe20008010e05 */
[----:B------:R-:W-:Y:S01]  /*04e0*/  LOP3.LUT R9, R11, R9, R12, 0x96, !PT ;  /* 0x000000090b097212 */ /* 0x000fe200078e960c */
[----:B------:R-:W-:Y:S01]  /*04f0*/  IMAD.U32 R12, RZ, RZ, UR20 ;  /* 0x00000014ff0c7e24 */ /* 0x000fe2000f8e00ff */
[----:B------:R-:W-:-:S02]  /*0500*/  USHF.L.W.U32.HI UR7, UR5, 0xa, UR5 ;  /* 0x0000000a05077899 */ /* 0x000fc40008010e05 */
[----:B------:R-:W-:Y:S02]  /*0510*/  ULOP3.LUT UR8, UR13, UR12, UR5, 0xe8, !UPT ;  /* 0x0000000c0d087292 */ /* 0x000fe4000f8ee805 */
[----:B------:R-:W-:Y:S01]  /*0520*/  IADD3 R11, PT, PT, R9, UR28, R12 ;  /* 0x0000001c090b7c10 */ /* 0x000fe2000fffe00c */
[----:B------:R-:W-:Y:S01]  /*0530*/  ULOP3.LUT UR4, UR7, UR4, UR6, 0x96, !UPT ;  /* 0x0000000407047292 */ /* 0x000fe2000f8e9606 */
[----:B------:R-:W-:-:S03]  /*0540*/  LOP3.LUT R12, R18, UR29, R13, 0xac, !PT ;  /* 0x0000001d120c7c12 */ /* 0x000fc6000f8eac0d */
[----:B------:R-:W-:-:S04]  /*0550*/  UIADD3 UR4, UPT, UPT, UR8, UR9, UR4 ;  /* 0x0000000908047290 */ /* 0x000fc8000fffe004 */
[----:B------:R-:W-:Y:S02]  /*0560*/  USHF.L.W.U32.HI UR6, UR4, 0x1e, UR4 ;  /* 0x0000001e04067899 */ /* 0x000fe40008010e04 */
[----:B------:R-:W-:Y:S02]  /*0570*/  USHF.L.W.U32.HI UR7, UR4, 0x13, UR4 ;  /* 0x0000001304077899 */ /* 0x000fe40008010e04 */
[----:B------:R-:W-:Y:S01]  /*0580*/  IMAD.U32 R25, RZ, RZ, UR4 ;  /* 0x00000004ff197e24 */ /* 0x000fe2000f8e00ff */
[----:B------:R-:W-:Y:S02]  /*0590*/  USHF.L.W.U32.HI UR8, UR4, 0xa, UR4 ;  /* 0x0000000a04087899 */ /* 0x000fe40008010e04 */
[----:B------:R-:W-:Y:S02]  /*05a0*/  ULOP3.LUT UR9, UR5, UR12, UR4, 0xe8, !UPT ;  /* 0x0000000c05097292 */ /* 0x000fe4000f8ee804 */
[----:B------:R-:W-:-:S04]  /*05b0*/  ULOP3.LUT UR6, UR8, UR6, UR7, 0x96, !UPT ;  /* 0x0000000608067292 */ /* 0x000fc8000f8e9607 */
[----:B------:R-:W-:-:S04]  /*05c0*/  UIADD3 UR6, UPT, UPT, UR9, UR10, UR6 ;  /* 0x0000000a09067290 */ /* 0x000fc8000fffe006 */
[----:B------:R-:W-:Y:S02]  /*05d0*/  USHF.L.W.U32.HI UR7, UR6, 0x1e, UR6 ;  /* 0x0000001e06077899 */ /* 0x000fe40008010e06 */
[----:B------:R-:W-:Y:S02]  /*05e0*/  USHF.L.W.U32.HI UR8, UR6, 0x13, UR6 ;  /* 0x0000001306087899 */ /* 0x000fe40008010e06 */
[----:B------:R-:W-:-:S04]  /*05f0*/  USHF.L.W.U32.HI UR9, UR6, 0xa, UR6 ;  /* 0x0000000a06097899 */ /* 0x000fc80008010e06 */
[----:B------:R-:W-:Y:S02]  /*0600*/  ULOP3.LUT UR7, UR9, UR7, UR8, 0x96, !UPT ;  /* 0x0000000709077292 */ /* 0x000fe4000f8e9608 */
[----:B------:R-:W-:Y:S01]  /*0610*/  USHF.L.W.U32.HI UR8, UR11, 0xe, UR11 ;  /* 0x0000000e0b087899 */ /* 0x000fe20008010e0b */
[----:B---3--:R-:W-:-:S04]  /*0620*/  PRMT R9, R14, 0x123, RZ ;  /* 0x000001230e097816 */ /* 0x008fc800000000ff */
[--C-:B------:R-:W-:Y:S02]  /*0630*/  IADD3 R12, PT, PT, R12, R11, R9.reuse ;  /* 0x0000000b0c0c7210 */ /* 0x100fe40007ffe009 */
[----:B------:R-:W-:Y:S02]  /*0640*/  PRMT R2, R2, 0x123, RZ ;  /* 0x0000012302027816 */ /* 0x000fe400000000ff */
[----:B------:R-:W-:Y:S01]  /*0650*/  PRMT R3, R3, 0x123, RZ ;  /* 0x0000012303037816 */ /* 0x000fe200000000ff */
[----:B------:R-:W-:Y:S01]  /*0660*/  VIADD R13, R12, UR5 ;  /* 0x000000050c0d7c36 */ /* 0x000fe20008000000 */
[----:B------:R-:W-:Y:S01]  /*0670*/  ULOP3.LUT UR5, UR5, UR4, UR6, 0xe8, !UPT ;  /* 0x0000000405057292 */ /* 0x000fe2000f8ee806 */
[----:B------:R-:W-:Y:S02]  /*0680*/  SHF.L.W.U32.HI R27, R9, 0xe, R9 ;  /* 0x0000000e091b7819 */ /* 0x000fe40000010e09 */
[----:B------:R-:W-:Y:S02]  /*0690*/  PRMT R4, R4, 0x123, RZ ;  /* 0x0000012304047816 */ /* 0x000fe400000000ff */
[C-C-:B------:R-:W-:Y:S01]  /*06a0*/  SHF.L.W.U32.HI R11, R13.reuse, 0x1a, R13.reuse ;  /* 0x0000001a0d0b7819 */ /* 0x140fe20000010e0d */
[----:B------:R-:W-:Y:S01]  /*06b0*/  IMAD.U32 R23, RZ, RZ, UR5 ;  /* 0x00000005ff177e24 */ /* 0x000fe2000f8e00ff */
[----:B------:R-:W-:-:S02]  /*06c0*/  SHF.L.W.U32.HI R14, R13, 0x15, R13 ;  /* 0x000000150d0e7819 */ /* 0x000fc40000010e0d */
[C---:B------:R-:W-:Y:S02]  /*06d0*/  SHF.L.W.U32.HI R15, R13.reuse, 0x7, R13 ;  /* 0x000000070d0f7819 */ /* 0x040fe40000010e0d */
[----:B------:R-:W-:Y:S02]  /*06e0*/  LOP3.LUT R19, R13, UR30, R18, 0xac, !PT ;  /* 0x0000001e0d137c12 */ /* 0x000fe4000f8eac12 */
[----:B------:R-:W-:Y:S01]  /*06f0*/  LOP3.LUT R11, R15, R11, R14, 0x96, !PT ;  /* 0x0000000b0f0b7212 */ /* 0x000fe200078e960e */
[----:B------:R-:W-:Y:S01]  /*0700*/  IMAD.U32 R14, RZ, RZ, UR21 ;  /* 0x00000015ff0e7e24 */ /* 0x000fe2000f8e00ff */
[----:B------:R-:W-:Y:S01]  /*0710*/  IADD3 R16, PT, PT, R23, UR7, R16 ;  /* 0x0000000717107c10 */ /* 0x000fe2000fffe010 */
[----:B------:R-:W-:Y:S01]  /*0720*/  USHF.L.W.U32.HI UR7, UR27, 0x19, UR27 ;  /* 0x000000191b077899 */ /* 0x000fe20008010e1b */
[----:B------:R-:W-:Y:S02]  /*0730*/  PRMT R5, R5, 0x123, RZ ;  /* 0x0000012305057816 */ /* 0x000fe400000000ff */
[----:B------:R-:W-:-:S02]  /*0740*/  IADD3 R11, PT, PT, R11, UR29, R14 ;  /* 0x0000001d0b0b7c10 */ /* 0x000fc4000fffe00e */
[----:B------:R-:W-:Y:S02]  /*0750*/  PRMT R6, R6, 0x123, RZ ;  /* 0x0000012306067816 */ /* 0x000fe400000000ff */
[----:B------:R-:W-:Y:S02]  /*0760*/  IADD3 R19, PT, PT, R19, R11, R2 ;  /* 0x0000000b13137210 */ /* 0x000fe40007ffe002 */
[----:B------:R-:W-:Y:S02]  /*0770*/  PRMT R7, R7, 0x123, RZ ;  /* 0x0000012307077816 */ /* 0x000fe400000000ff */
[----:B------:R-:W-:Y:S01]  /*0780*/  PRMT R8, R8, 0x123, RZ ;  /* 0x0000012308087816 */ /* 0x000fe200000000ff */
[----:B------:R-:W-:-:S05]  /*0790*/  VIADD R14, R19, UR4 ;  /* 0x00000004130e7c36 */ /* 0x000fca0008000000 */
[C-C-:B------:R-:W-:Y:S02]  /*07a0*/  SHF.L.W.U32.HI R11, R14.reuse, 0x1a, R14.reuse ;  /* 0x0000001a0e0b7819 */ /* 0x140fe40000010e0e */
[C-C-:B------:R-:W-:Y:S02]  /*07b0*/  SHF.L.W.U32.HI R20, R14.reuse, 0x15, R14.reuse ;  /* 0x000000150e147819 */ /* 0x140fe40000010e0e */
[----:B------:R-:W-:-:S04]  /*07c0*/  SHF.L.W.U32.HI R15, R14, 0x7, R14 ;  /* 0x000000070e0f7819 */ /* 0x000fc80000010e0e */
[----:B------:R-:W-:Y:S01]  /*07d0*/  LOP3.LUT R11, R15, R11, R20, 0x96, !PT ;  /* 0x0000000b0f0b7212 */ /* 0x000fe200078e9614 */
[----:B------:R-:W-:-:S05]  /*07e0*/  IMAD.U32 R20, RZ, RZ, UR22 ;  /* 0x00000016ff147e24 */ /* 0x000fca000f8e00ff */
[----:B------:R-:W-:Y:S01]  /*07f0*/  IADD3 R11, PT, PT, R11, UR30, R20 ;  /* 0x0000001e0b0b7c10 */ /* 0x000fe2000fffe014 */
[----:B------:R-:W0:Y:S01]  /*0800*/  LDCU.128 UR28, c[0x3][0x130] ;  /* 0x00c02600ff1c77ac */ /* 0x000e220008000c00 */
[----:B------:R-:W-:-:S04]  /*0810*/  LOP3.LUT R20, R18, R14, R13, 0xb8, !PT ;  /* 0x0000000e12147212 */ /* 0x000fc800078eb80d */
[----:B------:R-:W-:-:S05]  /*0820*/  IADD3 R15, PT, PT, R20, R11, R3 ;  /* 0x0000000b140f7210 */ /* 0x000fca0007ffe003 */
[----:B------:R-:W-:-:S05]  /*0830*/  VIADD R11, R15, UR6 ;  /* 0x000000060f0b7c36 */ /* 0x000fca0008000000 */
[C-C-:B------:R-:W-:Y:S02]  /*0840*/  SHF.L.W.U32.HI R17, R11.reuse, 0x1a, R11.reuse ;  /* 0x0000001a0b117819 */ /* 0x140fe40000010e0b */
[C-C-:B------:R-:W-:Y:S01]  /*0850*/  SHF.L.W.U32.HI R20, R11.reuse, 0x15, R11.reuse ;  /* 0x000000150b147819 */ /* 0x140fe20000010e0b */
[----:B0-----:R-:W-:Y:S01]  /*0860*/  USHF.L.W.U32.HI UR4, UR30, 0xf, UR30 ;  /* 0x0000000f1e047899 */ /* 0x001fe20008010e1e */
[----:B------:R-:W-:Y:S01]  /*0870*/  SHF.L.W.U32.HI R21, R11, 0x7, R11 ;  /* 0x000000070b157819 */ /* 0x000fe20000010e0b */
[----:B------:R-:W-:Y:S01]  /*0880*/  USHF.L.W.U32.HI UR5, UR30, 0xd, UR30 ;  /* 0x0000000d1e057899 */ /* 0x000fe20008010e1e */
[----:B------:R-:W-:Y:S02]  /*0890*/  LOP3.LUT R23, R13, R11, R14, 0xb8, !PT ;  /* 0x0000000b0d177212 */ /* 0x000fe400078eb80e */
[----:B------:R-:W-:Y:S02]  /*08a0*/  LOP3.LUT R17, R21, R17, R20, 0x96, !PT ;  /* 0x0000001115117212 */ /* 0x000fe400078e9614 */
[----:B------:R-:W-:-:S02]  /*08b0*/  SHF.L.W.U32.HI R20, R16, 0xa, R16 ;  /* 0x0000000a10147819 */ /* 0x000fc40000010e10 */
[----:B------:R-:W-:Y:S01]  /*08c0*/  IADD3 R22, PT, PT, R17, UR23, R18 ;  /* 0x0000001711167c10 */ /* 0x000fe2000fffe012 */
[----:B------:R-:W0:Y:S01]  /*08d0*/  LDCU.128 UR20, c[0x3][0x20] ;  /* 0x00c00400ff1477ac */ /* 0x000e220008000c00 */
[C-C-:B------:R-:W-:Y:S02]  /*08e0*/  SHF.L.W.U32.HI R17, R16.reuse, 0x1e, R16.reuse ;  /* 0x0000001e10117819 */ /* 0x140fe40000010e10 */
[----:B------:R-:W-:-:S04]  /*08f0*/  SHF.L.W.U32.HI R18, R16, 0x13, R16 ;  /* 0x0000001310127819 */ /* 0x000fc80000010e10 */
[----:B------:R-:W-:Y:S02]  /*0900*/  LOP3.LUT R21, R20, R17, R18, 0x96, !PT ;  /* 0x0000001114157212 */ /* 0x000fe400078e9612 */
[----:B------:R-:W-:Y:S02]  /*0910*/  LOP3.LUT R18, R25, UR6, R16, 0xe8, !PT ;  /* 0x0000000619127c12 */ /* 0x000fe4000f8ee810 */
[----:B------:R-:W-:Y:S02]  /*0920*/  IADD3 R17, PT, PT, R23, R22, R4 ;  /* 0x0000001617117210 */ /* 0x000fe40007ffe004 */
[----:B------:R-:W-:-:S03]  /*0930*/  IADD3 R21, PT, PT, R18, R12, R21 ;  /* 0x0000000c12157210 */ /* 0x000fc60007ffe015 */
[----:B------:R-:W-:Y:S01]  /*0940*/  IMAD.IADD R12, R16, 0x1, R17 ;  /* 0x00000001100c7824 */ /* 0x000fe200078e0211 */
[C-C-:B------:R-:W-:Y:S02]  /*0950*/  SHF.L.W.U32.HI R18, R21.reuse, 0x1e, R21.reuse ;  /* 0x0000001e15127819 */ /* 0x140fe40000010e15 */
[C-C-:B------:R-:W-:Y:S02]  /*0960*/  SHF.L.W.U32.HI R23, R21.reuse, 0x13, R21.reuse ;  /* 0x0000001315177819 */ /* 0x140fe40000010e15 */
[----:B------:R-:W-:Y:S02]  /*0970*/  SHF.L.W.U32.HI R20, R21, 0xa, R21 ;  /* 0x0000000a15147819 */ /* 0x000fe40000010e15 */
[C-C-:B------:R-:W-:Y:S02]  /*0980*/  SHF.L.W.U32.HI R22, R12.reuse, 0x1a, R12.reuse ;  /* 0x0000001a0c167819 */ /* 0x140fe40000010e0c */
[C-C-:B------:R-:W-:Y:S02]  /*0990*/  SHF.L.W.U32.HI R25, R12.reuse, 0x15, R12.reuse ;  /* 0x000000150c197819 */ /* 0x140fe40000010e0c */
[----:B------:R-:W-:-:S02]  /*09a0*/  SHF.L.W.U32.HI R24, R12, 0x7, R12 ;  /* 0x000000070c187819 */ /* 0x000fc40000010e0c */
[----:B------:R-:W-:Y:S02]  /*09b0*/  LOP3.LUT R18, R20, R18, R23, 0x96, !PT ;  /* 0x0000001214127212 */ /* 0x000fe400078e9617 */
[----:B------:R-:W-:Y:S01]  /*09c0*/  LOP3.LUT R20, R16, UR6, R21, 0xe8, !PT ;  /* 0x0000000610147c12 */ /* 0x000fe2000f8ee815 */
[----:B------:R-:W-:Y:S01]  /*09d0*/  USHF.R.U32.HI UR6, URZ, 0xa, UR30 ;  /* 0x0000000aff067899 */ /* 0x000fe2000801161e */
[----:B------:R-:W-:Y:S02]  /*09e0*/  LOP3.LUT R22, R24, R22, R25, 0x96, !PT ;  /* 0x0000001618167212 */ /* 0x000fe400078e9619 */
[----:B------:R-:W-:Y:S01]  /*09f0*/  IADD3 R18, PT, PT, R20, R19, R18 ;  /* 0x0000001314127210 */ /* 0x000fe20007ffe012 */
[----:B------:R-:W-:Y:S01]  /*0a00*/  ULOP3.LUT UR4, UR6, UR4, UR5, 0x96, !UPT ;  /* 0x0000000406047292 */ /* 0x000fe2000f8e9605 */
[----:B0-----:R-:W-:Y:S01]  /*0a10*/  IADD3 R23, PT, PT, R22, UR20, R13 ;  /* 0x0000001416177c10 */ /* 0x001fe2000fffe00d */
[----:B------:R-:W-:Y:S01]  /*0a20*/  USHF.L.W.U32.HI UR5, UR27, 0xe, UR27 ;  /* 0x0000000e1b057899 */ /* 0x000fe20008010e1b */
[----:B------:R-:W-:Y:S01]  /*0a30*/  LOP3.LUT R20, R14, R12, R11, 0xb8, !PT ;  /* 0x0000000c0e147212 */ /* 0x000fe200078eb80b */
[----:B------:R-:W-:Y:S01]  /*0a40*/  USHF.R.U32.HI UR6, URZ, 0x3, UR27 ;  /* 0x00000003ff067899 */ /* 0x000fe2000801161b */
[----:B------:R-:W-:-:S02]  /*0a50*/  SHF.L.W.U32.HI R13, R18, 0x1e, R18 ;  /* 0x0000001e120d7819 */ /* 0x000fc40000010e12 */
[C-C-:B------:R-:W-:Y:S01]  /*0a60*/  SHF.L.W.U32.HI R22, R18.reuse, 0x13, R18.reuse ;  /* 0x0000001312167819 */ /* 0x140fe20000010e12 */
[----:B------:R-:W-:Y:S01]  /*0a70*/  ULOP3.LUT UR5, UR6, UR7, UR5, 0x96, !UPT ;  /* 0x0000000706057292 */ /* 0x000fe2000f8e9605 */
[----:B------:R-:W-:Y:S01]  /*0a80*/  SHF.L.W.U32.HI R19, R18, 0xa, R18 ;  /* 0x0000000a12137819 */ /* 0x000fe20000010e12 */
[----:B------:R-:W-:Y:S01]  /*0a90*/  USHF.R.U32.HI UR6, URZ, 0xa, UR31 ;  /* 0x0000000aff067899 */ /* 0x000fe2000801161f */
[----:B------:R-:W-:Y:S01]  /*0aa0*/  IADD3 R20, PT, PT, R20, R23, R5 ;  /* 0x0000001714147210 */ /* 0x000fe20007ffe005 */
[----:B------:R-:W-:Y:S01]  /*0ab0*/  USHF.L.W.U32.HI UR7, UR11, 0x19, UR11 ;  /* 0x000000190b077899 */ /* 0x000fe20008010e0b */
[----:B------:R-:W-:Y:S02]  /*0ac0*/  LOP3.LUT R22, R19, R13, R22, 0x96, !PT ;  /* 0x0000000d13167212 */ /* 0x000fe400078e9616 */
[----:B------:R-:W-:Y:S01]  /*0ad0*/  LOP3.LUT R16, R16, R21, R18, 0xe8, !PT ;  /* 0x0000001510107212 */ /* 0x000fe200078ee812 */
[----:B------:R-:W-:-:S03]  /*0ae0*/  IMAD.IADD R13, R21, 0x1, R20 ;  /* 0x00000001150d7824 */ /* 0x000fc600078e0214 */
[----:B------:R-:W-:Y:S02]  /*0af0*/  IADD3 R15, PT, PT, R16, R15, R22 ;  /* 0x0000000f100f7210 */ /* 0x000fe40007ffe016 */
[C-C-:B------:R-:W-:Y:S02]  /*0b00*/  SHF.L.W.U32.HI R23, R13.reuse, 0x1a, R13.reuse ;  /* 0x0000001a0d177819 */ /* 0x140fe40000010e0d */
[C-C-:B------:R-:W-:Y:S02]  /*0b10*/  SHF.L.W.U32.HI R24, R13.reuse, 0x15, R13.reuse ;  /* 0x000000150d187819 */ /* 0x140fe40000010e0d */
[----:B------:R-:W-:Y:S02]  /*0b20*/  SHF.L.W.U32.HI R25, R13, 0x7, R13 ;  /* 0x000000070d197819 */ /* 0x000fe40000010e0d */
[C-C-:B------:R-:W-:Y:S02]  /*0b30*/  SHF.L.W.U32.HI R16, R15.reuse, 0x1e, R15.reuse ;  /* 0x0000001e0f107819 */ /* 0x140fe40000010e0f */
[----:B------:R-:W-:-:S02]  /*0b40*/  SHF.L.W.U32.HI R19, R15, 0x13, R15 ;  /* 0x000000130f137819 */ /* 0x000fc40000010e0f */
[----:B------:R-:W-:Y:S02]  /*0b50*/  SHF.L.W.U32.HI R22, R15, 0xa, R15 ;  /* 0x0000000a0f167819 */ /* 0x000fe40000010e0f */
[----:B------:R-:W-:Y:S02]  /*0b60*/  LOP3.LUT R23, R25, R23, R24, 0x96, !PT ;  /* 0x0000001719177212 */ /* 0x000fe400078e9618 */
[----:B------:R-:W-:Y:S02]  /*0b70*/  LOP3.LUT R16, R22, R16, R19, 0x96, !PT ;  /* 0x0000001016107212 */ /* 0x000fe400078e9613 */
[----:B------:R-:W-:Y:S02]  /*0b80*/  IADD3 R23, PT, PT, R23, UR21, R14 ;  /* 0x0000001517177c10 */ /* 0x000fe4000fffe00e */
[----:B------:R-:W-:Y:S02]  /*0b90*/  LOP3.LUT R19, R11, R13, R12, 0xb8, !PT ;  /* 0x0000000d0b137212 */ /* 0x000fe400078eb80c */
[----:B------:R-:W-:-:S02]  /*0ba0*/  LOP3.LUT R21, R21, R18, R15, 0xe8, !PT ;  /* 0x0000001215157212 */ /* 0x000fc400078ee80f */
        /* <DEDUP_REMOVED lines=10> */
[----:B------:R-:W-:Y:S02]  /*0c50*/  LOP3.LUT R18, R18, R15, R16, 0xe8, !PT ;  /* 0x0000000f12127212 */ /* 0x000fe400078ee810 */
[----:B------:R-:W-:Y:S02]  /*0c60*/  LOP3.LUT R24, R25, R23, R24, 0x96, !PT ;  /* 0x0000001719187212 */ /* 0x000fe400078e9618 */
[----:B------:R-:W-:Y:S02]  /*0c70*/  IADD3 R17, PT, PT, R18, R20, R17 ;  /* 0x0000001412117210 */ /* 0x000fe40007ffe011 */
[----:B------:R-:W-:Y:S02]  /*0c80*/  IADD3 R24, PT, PT, R24, UR22, R11 ;  /* 0x0000001618187c10 */ /* 0x000fe4000fffe00b */
[----:B------:R-:W-:-:S02]  /*0c90*/  LOP3.LUT R18, R12, R14, R13, 0xb8, !PT ;  /* 0x0000000e0c127212 */ /* 0x000fc400078eb80d */
[C---:B------:R-:W-:Y:S02]  /*0ca0*/  SHF.L.W.U32.HI R20, R17.reuse, 0x1e, R17 ;  /* 0x0000001e11147819 */ /* 0x040fe40000010e11 */
[----:B------:R-:W-:Y:S02]  /*0cb0*/  IADD3 R18, PT, PT, R18, R24, R7 ;  /* 0x0000001812127210 */ /* 0x000fe40007ffe007 */
[C-C-:B------:R-:W-:Y:S02]  /*0cc0*/  SHF.L.W.U32.HI R21, R17.reuse, 0x13, R17.reuse ;  /* 0x0000001311157819 */ /* 0x140fe40000010e11 */
[--C-:B------:R-:W-:Y:S01]  /*0cd0*/  SHF.L.W.U32.HI R22, R17, 0xa, R17.reuse ;  /* 0x0000000a11167819 */ /* 0x100fe20000010e11 */
[C---:B------:R-:W-:Y:S01]  /*0ce0*/  IMAD.IADD R11, R15.reuse, 0x1, R18 ;  /* 0x000000010f0b7824 */ /* 0x040fe200078e0212 */
[----:B------:R-:W-:Y:S02]  /*0cf0*/  LOP3.LUT R15, R15, R16, R17, 0xe8, !PT ;  /* 0x000000100f0f7212 */ /* 0x000fe400078ee811 */
[----:B------:R-:W-:-:S02]  /*0d00*/  LOP3.LUT R20, R22, R20, R21, 0x96, !PT ;  /* 0x0000001416147212 */ /* 0x000fc400078e9615 */
[C-C-:B------:R-:W-:Y:S02]  /*0d10*/  SHF.L.W.U32.HI R21, R11.reuse, 0x1a, R11.reuse ;  /* 0x0000001a0b157819 */ /* 0x140fe40000010e0b */
[C-C-:B------:R-:W-:Y:S02]  /*0d20*/  SHF.L.W.U32.HI R22, R11.reuse, 0x15, R11.reuse ;  /* 0x000000150b167819 */ /* 0x140fe40000010e0b */
[----:B------:R-:W-:Y:S02]  /*0d30*/  SHF.L.W.U32.HI R23, R11, 0x7, R11 ;  /* 0x000000070b177819 */ /* 0x000fe40000010e0b */
[----:B------:R-:W-:Y:S02]  /*0d40*/  IADD3 R20, PT, PT, R15, R19, R20 ;  /* 0x000000130f147210 */ /* 0x000fe40007ffe014 */
[----:B------:R-:W-:Y:S02]  /*0d50*/  LOP3.LUT R21, R23, R21, R22, 0x96, !PT ;  /* 0x0000001517157212 */ /* 0x000fe400078e9616 */
[----:B------:R-:W-:-:S02]  /*0d60*/  SHF.L.W.U32.HI R15, R20, 0x1e, R20 ;  /* 0x0000001e140f7819 */ /* 0x000fc40000010e14 */
[----:B------:R-:W-:Y:S01]  /*0d70*/  IADD3 R22, PT, PT, R21, UR23, R12 ;  /* 0x0000001715167c10 */ /* 0x000fe2000fffe00c */
[----:B------:R-:W0:Y:S01]  /*0d80*/  LDCU.128 UR20, c[0x3][0x30] ;  /* 0x00c00600ff1477ac */ /* 0x000e220008000c00 */
[C-C-:B------:R-:W-:Y:S02]  /*0d90*/  SHF.L.W.U32.HI R12, R20.reuse, 0x13, R20.reuse ;  /* 0x00000013140c7819 */ /* 0x140fe40000010e14 */
[----:B------:R-:W-:Y:S02]  /*0da0*/  SHF.L.W.U32.HI R19, R20, 0xa, R20 ;  /* 0x0000000a14137819 */ /* 0x000fe40000010e14 */
[----:B------:R-:W-:Y:S02]  /*0db0*/  LOP3.LUT R21, R13, R11, R14, 0xb8, !PT ;  /* 0x0000000b0d157212 */ /* 0x000fe400078eb80e */
[----:B------:R-:W-:Y:S02]  /*0dc0*/  LOP3.LUT R19, R19, R15, R12, 0x96, !PT ;  /* 0x0000000f13137212 */ /* 0x000fe400078e960c */
[----:B------:R-:W-:-:S02]  /*0dd0*/  IADD3 R21, PT, PT, R21, R22, R8 ;  /* 0x0000001615157210 */ /* 0x000fc40007ffe008 */
[----:B------:R-:W-:-:S04]  /*0de0*/  LOP3.LUT R12, R16, R17, R20, 0xe8, !PT ;  /* 0x00000011100c7212 */ /* 0x000fc800078ee814 */
[----:B------:R-:W-:Y:S01]  /*0df0*/  IADD3 R19, PT, PT, R12, R18, R19 ;  /* 0x000000120c137210 */ /* 0x000fe20007ffe013 */
[----:B------:R-:W-:-:S03]  /*0e00*/  IMAD.IADD R12, R16, 0x1, R21 ;  /* 0x00000001100c7824 */ /* 0x000fc600078e0215 */
[C-C-:B------:R-:W-:Y:S02]  /*0e10*/  SHF.L.W.U32.HI R15, R19.reuse, 0x1e, R19.reuse ;  /* 0x0000001e130f7819 */ /* 0x140fe40000010e13 */
[C-C-:B------:R-:W-:Y:S02]  /*0e20*/  SHF.L.W.U32.HI R22, R12.reuse, 0x1a, R12.reuse ;  /* 0x0000001a0c167819 */ /* 0x140fe40000010e0c */
[C-C-:B------:R-:W-:Y:S02]  /*0e30*/  SHF.L.W.U32.HI R23, R12.reuse, 0x15, R12.reuse ;  /* 0x000000150c177819 */ /* 0x140fe40000010e0c */
[----:B------:R-:W-:Y:S02]  /*0e40*/  SHF.L.W.U32.HI R24, R12, 0x7, R12 ;  /* 0x000000070c187819 */ /* 0x000fe40000010e0c */
[C-C-:B------:R-:W-:Y:S02]  /*0e50*/  SHF.L.W.U32.HI R16, R19.reuse, 0x13, R19.reuse ;  /* 0x0000001313107819 */ /* 0x140fe40000010e13 */
[----:B------:R-:W-:-:S02]  /*0e60*/  SHF.L.W.U32.HI R18, R19, 0xa, R19 ;  /* 0x0000000a13127819 */ /* 0x000fc40000010e13 */
[----:B------:R-:W-:Y:S02]  /*0e70*/  LOP3.LUT R22, R24, R22, R23, 0x96, !PT ;  /* 0x0000001618167212 */ /* 0x000fe400078e9617 */
[----:B------:R-:W-:Y:S02]  /*0e80*/  LOP3.LUT R16, R18, R15, R16, 0x96, !PT ;  /* 0x0000000f12107212 */ /* 0x000fe400078e9610 */
[----:B0-----:R-:W-:Y:S02]  /*0e90*/  IADD3 R15, PT, PT, R22, UR20, R13 ;  /* 0x00000014160f7c10 */ /* 0x001fe4000fffe00d */
[----:B------:R-:W-:Y:S02]  /*0ea0*/  LOP3.LUT R18, R14, R12, R11, 0xb8, !PT ;  /* 0x0000000c0e127212 */ /* 0x000fe400078eb80b */
[----:B------:R-:W-:Y:S02]  /*0eb0*/  LOP3.LUT R13, R17, R20, R19, 0xe8, !PT ;  /* 0x00000014110d7212 */ /* 0x000fe400078ee813 */
[----:B------:R-:W-:-:S02]  /*0ec0*/  IADD3 R18, PT, PT, R18, UR28, R15 ;  /* 0x0000001c12127c10 */ /* 0x000fc4000fffe00f */
        /* <DEDUP_REMOVED lines=8> */
[----:B------:R-:W-:Y:S01]  /*0f50*/  LOP3.LUT R13, R17, R13, R16, 0x96, !PT ;  /* 0x0000000d110d7212 */ /* 0x000fe200078e9610 */
[----:B------:R-:W-:Y:S01]  /*0f60*/  IMAD.U32 R17, RZ, RZ, UR4 ;  /* 0x00000004ff117e24 */ /* 0x000fe2000f8e00ff */
[----:B------:R-:W-:Y:S01]  /*0f70*/  LOP3.LUT R16, R20, R19, R21, 0xe8, !PT ;  /* 0x0000001314107212 */ /* 0x000fe200078ee815 */
[----:B------:R-:W-:Y:S01]  /*0f80*/  USHF.L.W.U32.HI UR4, UR31, 0xf, UR31 ;  /* 0x0000000f1f047899 */ /* 0x000fe20008010e1f */
[----:B------:R-:W-:Y:S02]  /*0f90*/  LOP3.LUT R23, R24, R22, R23, 0x96, !PT ;  /* 0x0000001618177212 */ /* 0x000fe400078e9617 */
[----:B------:R-:W-:Y:S02]  /*0fa0*/  IADD3 R18, PT, PT, R16, R18, R13 ;  /* 0x0000001210127210 */ /* 0x000fe40007ffe00d */
[----:B------:R-:W-:Y:S02]  /*0fb0*/  IADD3 R14, PT, PT, R23, UR21, R14 ;  /* 0x00000015170e7c10 */ /* 0x000fe4000fffe00e */
[----:B------:R-:W-:-:S02]  /*0fc0*/  LOP3.LUT R13, R11, R15, R12, 0xb8, !PT ;  /* 0x0000000f0b0d7212 */ /* 0x000fc400078eb80c */
[----:B------:R-:W-:Y:S02]  /*0fd0*/  IADD3 R23, PT, PT, R17, UR26, R6 ;  /* 0x0000001a11177c10 */ /* 0x000fe4000fffe006 */
[C-C-:B------:R-:W-:Y:S02]  /*0fe0*/  SHF.L.W.U32.HI R16, R18.reuse, 0x1e, R18.reuse ;  /* 0x0000001e12107819 */ /* 0x140fe40000010e12 */
[C-C-:B------:R-:W-:Y:S02]  /*0ff0*/  SHF.L.W.U32.HI R17, R18.reuse, 0x13, R18.reuse ;  /* 0x0000001312117819 */ /* 0x140fe40000010e12 */
[----:B------:R-:W-:Y:S02]  /*1000*/  SHF.L.W.U32.HI R22, R18, 0xa, R18 ;  /* 0x0000000a12167819 */ /* 0x000fe40000010e12 */
[----:B------:R-:W-:Y:S01]  /*1010*/  IADD3 R25, PT, PT, R13, UR29, R14 ;  /* 0x0000001d0d197c10 */ /* 0x000fe2000fffe00e */
[----:B------:R-:W-:Y:S01]  /*1020*/  VIADD R13, R23, UR5 ;  /* 0x00000005170d7c36 */ /* 0x000fe20008000000 */
[----:B------:R-:W-:Y:S01]  /*1030*/  LOP3.LUT R22, R22, R16, R17, 0x96, !PT ;  /* 0x0000001016167212 */ /* 0x000fe200078e9611 */
[----:B------:R-:W-:Y:S01]  /*1040*/  USHF.L.W.U32.HI UR5, UR31, 0xd, UR31 ;  /* 0x0000000d1f057899 */ /* 0x000fe20008010e1f */
[----:B------:R-:W-:Y:S01]  /*1050*/  LOP3.LUT R14, R19, R21, R18, 0xe8, !PT ;  /* 0x00000015130e7212 */ /* 0x000fe200078ee812 */
[----:B------:R-:W-:Y:S01]  /*1060*/  IMAD.IADD R16, R20, 0x1, R25 ;  /* 0x0000000114107824 */ /* 0x000fe200078e0219 */
[C-C-:B------:R-:W-:Y:S01]  /*1070*/  SHF.L.W.U32.HI R23, R13.reuse, 0xf, R13.reuse ;  /* 0x0000000f0d177819 */ /* 0x140fe20000010e0d */
[----:B------:R-:W-:Y:S01]  /*1080*/  ULOP3.LUT UR4, UR6, UR4, UR5, 0x96, !UPT ;  /* 0x0000000406047292 */ /* 0x000fe2000f8e9605 */
[----:B------:R-:W-:Y:S01]  /*1090*/  IADD3 R25, PT, PT, R14, R25, R22 ;  /* 0x000000190e197210 */ /* 0x000fe20007ffe016 */
[----:B------:R-:W-:Y:S01]  /*10a0*/  USHF.R.U32.HI UR5, URZ, 0x3, UR11 ;  /* 0x00000003ff057899 */ /* 0x000fe2000801160b */
[C-C-:B------:R-:W-:Y:S01]  /*10b0*/  SHF.L.W.U32.HI R14, R16.reuse, 0x1a, R16.reuse ;  /* 0x0000001a100e7819 */ /* 0x140fe20000010e10 */
[----:B------:R-:W-:Y:S01]  /*10c0*/  USHF.R.U32.HI UR6, URZ, 0x3, UR28 ;  /* 0x00000003ff067899 */ /* 0x000fe2000801161c */
[C-C-:B------:R-:W-:Y:S01]  /*10d0*/  SHF.L.W.U32.HI R17, R16.reuse, 0x15, R16.reuse ;  /* 0x0000001510117819 */ /* 0x140fe20000010e10 */
[----:B------:R-:W-:Y:S01]  /*10e0*/  ULOP3.LUT UR5, UR5, UR7, UR8, 0x96, !UPT ;  /* 0x0000000705057292 */ /* 0x000fe2000f8e9608 */
[----:B------:R-:W-:Y:S01]  /*10f0*/  SHF.L.W.U32.HI R20, R16, 0x7, R16 ;  /* 0x0000000710147819 */ /* 0x000fe20000010e10 */
[----:B------:R-:W-:Y:S01]  /*1100*/  USHF.L.W.U32.HI UR7, UR29, 0x19, UR29 ;  /* 0x000000191d077899 */ /* 0x000fe20008010e1d */
[----:B------:R-:W-:Y:S01]  /*1110*/  SHF.L.W.U32.HI R22, R13, 0xd, R13 ;  /* 0x0000000d0d167819 */ /* 0x000fe20000010e0d */
[----:B------:R-:W-:Y:S01]  /*1120*/  USHF.L.W.U32.HI UR8, UR29, 0xe, UR29 ;  /* 0x0000000e1d087899 */ /* 0x000fe20008010e1d */
[----:B------:R-:W-:-:S02]  /*1130*/  LOP3.LUT R14, R20, R14, R17, 0x96, !PT ;  /* 0x0000000e140e7212 */ /* 0x000fc400078e9611 */
[----:B------:R-:W-:Y:S02]  /*1140*/  SHF.R.U32.HI R24, RZ, 0xa, R13 ;  /* 0x0000000aff187819 */ /* 0x000fe4000001160d */
[----:B------:R-:W-:Y:S02]  /*1150*/  IADD3 R14, PT, PT, R14, UR22, R11 ;  /* 0x000000160e0e7c10 */ /* 0x000fe4000fffe00b */
[----:B------:R-:W-:Y:S02]  /*1160*/  LOP3.LUT R11, R12, R16, R15, 0xb8, !PT ;  /* 0x000000100c0b7212 */ /* 0x000fe400078eb80f */
[----:B------:R-:W-:Y:S01]  /*1170*/  LOP3.LUT R17, R24, R23, R22, 0x96, !PT ;  /* 0x0000001718117212 */ /* 0x000fe200078e9616 */
[----:B------:R-:W-:Y:S01]  /*1180*/  IMAD.U32 R24, RZ, RZ, UR4 ;  /* 0x00000004ff187e24 */ /* 0x000fe2000f8e00ff */
[C-C-:B------:R-:W-:Y:S01]  /*1190*/  SHF.L.W.U32.HI R20, R25.reuse, 0x1e, R25.reuse ;  /* 0x0000001e19147819 */ /* 0x140fe20000010e19 */
[----:B------:R-:W-:Y:S01]  /*11a0*/  USHF.L.W.U32.HI UR4, UR28, 0x19, UR28 ;  /* 0x000000191c047899 */ /* 0x000fe20008010e1c */
[----:B------:R-:W-:-:S02]  /*11b0*/  SHF.L.W.U32.HI R23, R25, 0x13, R25 ;  /* 0x0000001319177819 */ /* 0x000fc40000010e19 */
[----:B------:R-:W-:Y:S02]  /*11c0*/  SHF.L.W.U32.HI R22, R25, 0xa, R25 ;  /* 0x0000000a19167819 */ /* 0x000fe40000010e19 */
[----:B------:R-:W-:Y:S02]  /*11d0*/  IADD3 R14, PT, PT, R11, UR30, R14 ;  /* 0x0000001e0b0e7c10 */ /* 0x000fe4000fffe00e */
[----:B------:R-:W-:Y:S02]  /*11e0*/  LOP3.LUT R23, R22, R20, R23, 0x96, !PT ;  /* 0x0000001416177212 */ /* 0x000fe400078e9617 */
[----:B------:R-:W-:Y:S01]  /*11f0*/  LOP3.LUT R20, R21, R18, R25, 0xe8, !PT ;  /* 0x0000001215147212 */ /* 0x000fe200078ee819 */
[----:B------:R-:W-:Y:S01]  /*1200*/  IMAD.IADD R19, R19, 0x1, R14 ;  /* 0x0000000113137824 */ /* 0x000fe200078e020e */
[----:B------:R-:W-:Y:S02]  /*1210*/  IADD3 R17, PT, PT, R17, UR11, R8 ;  /* 0x0000000b11117c10 */ /* 0x000fe4000fffe008 */
[----:B------:R-:W-:-:S02]  /*1220*/  IADD3 R20, PT, PT, R20, R14, R23 ;  /* 0x0000000e14147210 */ /* 0x000fc40007ffe017 */
[C-C-:B------:R-:W-:Y:S02]  /*1230*/  SHF.L.W.U32.HI R11, R19.reuse, 0x1a, R19.reuse ;  /* 0x0000001a130b7819 */ /* 0x140fe40000010e13 */
[C-C-:B------:R-:W-:Y:S02]  /*1240*/  SHF.L.W.U32.HI R14, R19.reuse, 0x15, R19.reuse ;  /* 0x00000015130e7819 */ /* 0x140fe40000010e13 */
[----:B------:R-:W-:Y:S02]  /*1250*/  SHF.L.W.U32.HI R22, R19, 0x7, R19 ;  /* 0x0000000713167819 */ /* 0x000fe40000010e13 */
[----:B------:R-:W-:Y:S02]  /*1260*/  SHF.L.W.U32.HI R23, R10, 0xe, R10 ;  /* 0x0000000e0a177819 */ /* 0x000fe40000010e0a */
[----:B------:R-:W-:Y:S02]  /*1270*/  LOP3.LUT R11, R22, R11, R14, 0x96, !PT ;  /* 0x0000000b160b7212 */ /* 0x000fe400078e960e */
[----:B------:R-:W-:-:S02]  /*1280*/  IADD3 R14, PT, PT, R24, UR27, R7 ;  /* 0x0000001b180e7c10 */ /* 0x000fc4000fffe007 */
[--C-:B------:R-:W-:Y:S02]  /*1290*/  SHF.L.W.U32.HI R22, R10, 0x19, R10.reuse ;  /* 0x000000190a167819 */ /* 0x100fe40000010e0a */
[----:B------:R-:W-:Y:S01]  /*12a0*/  SHF.R.U32.HI R24, RZ, 0x3, R10 ;  /* 0x00000003ff187819 */ /* 0x000fe2000001160a */
[----:B------:R-:W-:Y:S01]  /*12b0*/  VIADD R14, R14, UR5 ;  /* 0x000000050e0e7c36 */ /* 0x000fe20008000000 */
[----:B------:R-:W-:Y:S02]  /*12c0*/  USHF.L.W.U32.HI UR5, UR28, 0xe, UR28 ;  /* 0x0000000e1c057899 */ /* 0x000fe40008010e1c */
[----:B------:R-:W-:Y:S02]  /*12d0*/  LOP3.LUT R22, R24, R22, R23, 0x96, !PT ;  /* 0x0000001618167212 */ /* 0x000fe400078e9617 */
[C-C-:B------:R-:W-:Y:S01]  /*12e0*/  SHF.L.W.U32.HI R23, R14.reuse, 0xf, R14.reuse ;  /* 0x0000000f0e177819 */ /* 0x140fe20000010e0e */
[----:B------:R-:W-:Y:S01]  /*12f0*/  ULOP3.LUT UR4, UR6, UR4, UR5, 0x96, !UPT ;  /* 0x0000000406047292 */ /* 0x000fe2000f8e9605 */
[--C-:B------:R-:W-:Y:S01]  /*1300*/  SHF.L.W.U32.HI R24, R14, 0xd, R14.reuse ;  /* 0x0000000d0e187819 */ /* 0x100fe20000010e0e */
[----:B------:R-:W-:Y:S01]  /*1310*/  IMAD.IADD R17, R22, 0x1, R17 ;  /* 0x0000000116117824 */ /* 0x000fe200078e0211 */
[----:B------:R-:W-:Y:S01]  /*1320*/  SHF.R.U32.HI R26, RZ, 0xa, R14 ;  /* 0x0000000aff1a7819 */ /* 0x000fe2000001160e */
[----:B------:R-:W-:Y:S01]  /*1330*/  USHF.R.U32.HI UR5, URZ, 0x3, UR29 ;  /* 0x00000003ff057899 */ /* 0x000fe2000801161d */
[----:B------:R-:W-:-:S02]  /*1340*/  SHF.L.W.U32.HI R22, R9, 0x19, R9 ;  /* 0x0000001909167819 */ /* 0x000fc40000010e09 */
[----:B------:R-:W-:Y:S01]  /*1350*/  LOP3.LUT R23, R26, R23, R24, 0x96, !PT ;  /* 0x000000171a177212 */ /* 0x000fe200078e9618 */
[----:B------:R-:W-:Y:S01]  /*1360*/  ULOP3.LUT UR5, UR5, UR7, UR8, 0x96, !UPT ;  /* 0x0000000705057292 */ /* 0x000fe2000f8e9608 */
[----:B------:R-:W-:Y:S01]  /*1370*/  SHF.R.U32.HI R24, RZ, 0x3, R9 ;  /* 0x00000003ff187819 */ /* 0x000fe20000011609 */
[----:B------:R-:W0:Y:S01]  /*1380*/  LDCU.128 UR8, c[0x3][0x70] ;  /* 0x00c00e00ff0877ac */ /* 0x000e220008000c00 */
[----:B------:R-:W-:Y:S02]  /*1390*/  IADD3 R23, PT, PT, R10, UR28, R23 ;  /* 0x0000001c0a177c10 */ /* 0x000fe4000fffe017 */
[----:B------:R-:W-:Y:S02]  /*13a0*/  LOP3.LUT R22, R24, R22, R27, 0x96, !PT ;  /* 0x0000001618167212 */ /* 0x000fe400078e961b */
[C-C-:B------:R-:W-:Y:S02]  /*13b0*/  SHF.L.W.U32.HI R10, R17.reuse, 0xf, R17.reuse ;  /* 0x0000000f110a7819 */ /* 0x140fe40000010e11 */
[----:B------:R-:W-:Y:S01]  /*13c0*/  SHF.L.W.U32.HI R27, R17, 0xd, R17 ;  /* 0x0000000d111b7819 */ /* 0x000fe20000010e11 */
[----:B------:R-:W-:Y:S01]  /*13d0*/  IMAD.IADD R22, R22, 0x1, R23 ;  /* 0x0000000116167824 */ /* 0x000fe200078e0217 */
[----:B------:R-:W-:-:S02]  /*13e0*/  SHF.R.U32.HI R24, RZ, 0xa, R17 ;  /* 0x0000000aff187819 */ /* 0x000fc40000011611 */
[--C-:B------:R-:W-:Y:S02]  /*13f0*/  SHF.L.W.U32.HI R23, R2, 0x19, R2.reuse ;  /* 0x0000001902177819 */ /* 0x100fe40000010e02 */
[----:B------:R-:W-:Y:S02]  /*1400*/  LOP3.LUT R10, R24, R10, R27, 0x96, !PT ;  /* 0x0000000a180a7212 */ /* 0x000fe400078e961b */
[--C-:B------:R-:W-:Y:S02]  /*1410*/  SHF.L.W.U32.HI R24, R2, 0xe, R2.reuse ;  /* 0x0000000e02187819 */ /* 0x100fe40000010e02 */
[----:B------:R-:W-:Y:S02]  /*1420*/  SHF.R.U32.HI R26, RZ, 0x3, R2 ;  /* 0x00000003ff1a7819 */ /* 0x000fe40000011602 */
[----:B------:R-:W-:Y:S02]  /*1430*/  IADD3 R10, PT, PT, R9, UR29, R10 ;  /* 0x0000001d090a7c10 */ /* 0x000fe4000fffe00a */
[----:B------:R-:W-:-:S02]  /*1440*/  LOP3.LUT R23, R26, R23, R24, 0x96, !PT ;  /* 0x000000171a177212 */ /* 0x000fc400078e9618 */
[C-C-:B------:R-:W-:Y:S02]  /*1450*/  SHF.L.W.U32.HI R9, R22.reuse, 0xf, R22.reuse ;  /* 0x0000000f16097819 */ /* 0x140fe40000010e16 */
[----:B------:R-:W-:Y:S01]  /*1460*/  SHF.L.W.U32.HI R24, R22, 0xd, R22 ;  /* 0x0000000d16187819 */ /* 0x000fe20000010e16 */
[----:B------:R-:W-:Y:S01]  /*1470*/  IMAD.IADD R23, R23, 0x1, R10 ;  /* 0x0000000117177824 */ /* 0x000fe200078e020a */
[----:B------:R-:W-:Y:S02]  /*1480*/  SHF.R.U32.HI R26, RZ, 0xa, R22 ;  /* 0x0000000aff1a7819 */ /* 0x000fe40000011616 */
[C-C-:B------:R-:W-:Y:S02]  /*1490*/  SHF.L.W.U32.HI R10, R3.reuse, 0x19, R3.reuse ;  /* 0x00000019030a7819 */ /* 0x140fe40000010e03 */
[----:B------:R-:W-:Y:S02]  /*14a0*/  LOP3.LUT R9, R26, R9, R24, 0x96, !PT ;  /* 0x000000091a097212 */ /* 0x000fe400078e9618 */
[----:B------:R-:W-:-:S02]  /*14b0*/  SHF.L.W.U32.HI R27, R3, 0xe, R3 ;  /* 0x0000000e031b7819 */ /* 0x000fc40000010e03 */
[----:B------:R-:W-:Y:S02]  /*14c0*/  SHF.R.U32.HI R24, RZ, 0x3, R3 ;  /* 0x00000003ff187819 */ /* 0x000fe40000011603 */
[----:B------:R-:W-:Y:S02]  /*14d0*/  IADD3 R9, PT, PT, R2, UR30, R9 ;  /* 0x0000001e02097c10 */ /* 0x000fe4000fffe009 */
[----:B------:R-:W-:Y:S02]  /*14e0*/  LOP3.LUT R10, R24, R10, R27, 0x96, !PT ;  /* 0x0000000a180a7212 */ /* 0x000fe400078e961b */
[C-C-:B------:R-:W-:Y:S02]  /*14f0*/  SHF.L.W.U32.HI R2, R23.reuse, 0xf, R23.reuse ;  /* 0x0000000f17027819 */ /* 0x140fe40000010e17 */
[--C-:B------:R-:W-:Y:S02]  /*1500*/  SHF.L.W.U32.HI R27, R23, 0xd, R23.reuse ;  /* 0x0000000d171b7819 */ /* 0x100fe40000010e17 */
[----:B------:R-:W-:-:S02]  /*1510*/  SHF.R.U32.HI R24, RZ, 0xa, R23 ;  /* 0x0000000aff187819 */ /* 0x000fc40000011617 */
[--C-:B------:R-:W-:Y:S02]  /*1520*/  SHF.R.U32.HI R26, RZ, 0x3, R4.reuse ;  /* 0x00000003ff1a7819 */ /* 0x100fe40000011604 */
[----:B------:R-:W-:Y:S01]  /*1530*/  LOP3.LUT R24, R24, R2, R27, 0x96, !PT ;  /* 0x0000000218187212 */ /* 0x000fe200078e961b */
[----:B------:R-:W-:Y:S01]  /*1540*/  IMAD.IADD R2, R10, 0x1, R9 ;  /* 0x000000010a027824 */ /* 0x000fe200078e0209 */
[C-C-:B------:R-:W-:Y:S02]  /*1550*/  SHF.L.W.U32.HI R9, R4.reuse, 0x19, R4.reuse ;  /* 0x0000001904097819 */ /* 0x140fe40000010e04 */
[----:B------:R-:W-:Y:S02]  /*1560*/  SHF.L.W.U32.HI R10, R4, 0xe, R4 ;  /* 0x0000000e040a7819 */ /* 0x000fe40000010e04 */
[----:B------:R-:W-:Y:S02]  /*1570*/  IADD3 R24, PT, PT, R3, UR31, R24 ;  /* 0x0000001f03187c10 */ /* 0x000fe4000fffe018 */
[----:B------:R-:W-:-:S02]  /*1580*/  LOP3.LUT R9, R26, R9, R10, 0x96, !PT ;  /* 0x000000091a097212 */ /* 0x000fc400078e960a */
[C-C-:B------:R-:W-:Y:S02]  /*1590*/  SHF.L.W.U32.HI R3, R2.reuse, 0xf, R2.reuse ;  /* 0x0000000f02037819 */ /* 0x140fe40000010e02 */
[--C-:B------:R-:W-:Y:S02]  /*15a0*/  SHF.L.W.U32.HI R10, R2, 0xd, R2.reuse ;  /* 0x0000000d020a7819 */ /* 0x100fe40000010e02 */
[----:B------:R-:W-:-:S04]  /*15b0*/  SHF.R.U32.HI R26, RZ, 0xa, R2 ;  /* 0x0000000aff1a7819 */ /* 0x000fc80000011602 */
[----:B------:R-:W-:Y:S01]  /*15c0*/  LOP3.LUT R10, R26, R3, R10, 0x96, !PT ;  /* 0x000000031a0a7212 */ /* 0x000fe200078e960a */
[----:B------:R-:W-:Y:S01]  /*15d0*/  IMAD.IADD R3, R9, 0x1, R24 ;  /* 0x0000000109037824 */ /* 0x000fe200078e0218 */
[C-C-:B------:R-:W-:Y:S02]  /*15e0*/  SHF.L.W.U32.HI R9, R5.reuse, 0x19, R5.reuse ;  /* 0x0000001905097819 */ /* 0x140fe40000010e05 */
[--C-:B------:R-:W-:Y:S02]  /*15f0*/  SHF.L.W.U32.HI R24, R5, 0xe, R5.reuse ;  /* 0x0000000e05187819 */ /* 0x100fe40000010e05 */
[----:B------:R-:W-:Y:S02]  /*1600*/  SHF.R.U32.HI R26, RZ, 0x3, R5 ;  /* 0x00000003ff1a7819 */ /* 0x000fe40000011605 */
[----:B------:R-:W-:Y:S02]  /*1610*/  IADD3 R4, PT, PT, R4, R10, R13 ;  /* 0x0000000a04047210 */ /* 0x000fe40007ffe00d */
[----:B------:R-:W-:-:S02]  /*1620*/  LOP3.LUT R9, R26, R9, R24, 0x96, !PT ;  /* 0x000000091a097212 */ /* 0x000fc400078e9618 */
[C-C-:B------:R-:W-:Y:S02]  /*1630*/  SHF.L.W.U32.HI R10, R3.reuse, 0xf, R3.reuse ;  /* 0x0000000f030a7819 */ /* 0x140fe40000010e03 */
[--C-:B------:R-:W-:Y:S01]  /*1640*/  SHF.L.W.U32.HI R27, R3, 0xd, R3.reuse ;  /* 0x0000000d031b7819 */ /* 0x100fe20000010e03 */
[----:B------:R-:W-:Y:S01]  /*1650*/  IMAD.IADD R4, R9, 0x1, R4 ;  /* 0x0000000109047824 */ /* 0x000fe200078e0204 */
[----:B------:R-:W-:Y:S02]  /*1660*/  SHF.R.U32.HI R24, RZ, 0xa, R3 ;  /* 0x0000000aff187819 */ /* 0x000fe40000011603 */
[--C-:B------:R-:W-:Y:S02]  /*1670*/  SHF.L.W.U32.HI R9, R6, 0x19, R6.reuse ;  /* 0x0000001906097819 */ /* 0x100fe40000010e06 */
[----:B------:R-:W-:Y:S02]  /*1680*/  LOP3.LUT R10, R24, R10, R27, 0x96, !PT ;  /* 0x0000000a180a7212 */ /* 0x000fe400078e961b */
[----:B------:R-:W-:-:S02]  /*1690*/  SHF.L.W.U32.HI R24, R6, 0xe, R6 ;  /* 0x0000000e06187819 */ /* 0x000fc40000010e06 */
[----:B------:R-:W-:Y:S02]  /*16a0*/  SHF.R.U32.HI R26, RZ, 0x3, R6 ;  /* 0x00000003ff1a7819 */ /* 0x000fe40000011606 */
[----:B------:R-:W-:Y:S02]  /*16b0*/  IADD3 R10, PT, PT, R5, R10, R14 ;  /* 0x0000000a050a7210 */ /* 0x000fe40007ffe00e */
[----:B------:R-:W-:Y:S02]  /*16c0*/  LOP3.LUT R9, R26, R9, R24, 0x96, !PT ;  /* 0x000000091a097212 */ /* 0x000fe400078e9618 */
        /* <DEDUP_REMOVED lines=25> */
[----:B------:R-:W-:Y:S02]  /*1860*/  SHF.L.W.U32.HI R26, R20, 0xa, R20 ;  /* 0x0000000a141a7819 */ /* 0x000fe40000010e14 */
[----:B------:R-:W-:Y:S02]  /*1870*/  IADD3 R8, PT, PT, R8, R24, R23 ;  /* 0x0000001808087210 */ /* 0x000fe40007ffe017 */
[C-C-:B------:R-:W-:Y:S02]  /*1880*/  SHF.L.W.U32.HI R9, R7.reuse, 0xf, R7.reuse ;  /* 0x0000000f07097819 */ /* 0x140fe40000010e07 */
[--C-:B------:R-:W-:Y:S01]  /*1890*/  SHF.L.W.U32.HI R10, R7, 0xd, R7.reuse ;  /* 0x0000000d070a7819 */ /* 0x100fe20000010e07 */
[----:B------:R-:W-:Y:S01]  /*18a0*/  VIADD R8, R8, UR4 ;  /* 0x0000000408087c36 */ /* 0x000fe20008000000 */
[----:B------:R-:W-:-:S04]  /*18b0*/  SHF.R.U32.HI R24, RZ, 0xa, R7 ;  /* 0x0000000aff187819 */ /* 0x000fc80000011607 */
[----:B------:R-:W-:Y:S02]  /*18c0*/  LOP3.LUT R9, R24, R9, R10, 0x96, !PT ;  /* 0x0000000918097212 */ /* 0x000fe400078e960a */
[C---:B------:R-:W-:Y:S02]  /*18d0*/  SHF.L.W.U32.HI R10, R8.reuse, 0xf, R8 ;  /* 0x0000000f080a7819 */ /* 0x040fe40000010e08 */
[----:B------:R-:W-:Y:S02]  /*18e0*/  IADD3 R9, PT, PT, R9, UR28, R2 ;  /* 0x0000001c09097c10 */ /* 0x000fe4000fffe002 */
[--C-:B------:R-:W-:Y:S02]  /*18f0*/  SHF.L.W.U32.HI R27, R8, 0xd, R8.reuse ;  /* 0x0000000d081b7819 */ /* 0x100fe40000010e08 */
[----:B------:R-:W-:Y:S01]  /*1900*/  SHF.R.U32.HI R24, RZ, 0xa, R8 ;  /* 0x0000000aff187819 */ /* 0x000fe20000011608 */
[----:B------:R-:W-:Y:S01]  /*1910*/  VIADD R9, R9, UR5 ;  /* 0x0000000509097c36 */ /* 0x000fe20008000000 */
[----:B------:R-:W1:Y:S02]  /*1920*/  LDCU.128 UR4, c[0x3][0x40] ;  /* 0x00c00800ff0477ac */ /* 0x000e640008000c00 */
[----:B------:R-:W-:-:S02]  /*1930*/  LOP3.LUT R10, R24, R10, R27, 0x96, !PT ;  /* 0x0000000a180a7212 */ /* 0x000fc400078e961b */
[----:B------:R-:W-:Y:S02]  /*1940*/  IADD3 R27, PT, PT, R11, UR23, R12 ;  /* 0x000000170b1b7c10 */ /* 0x000fe4000fffe00c */
[C-C-:B------:R-:W-:Y:S02]  /*1950*/  SHF.L.W.U32.HI R11, R9.reuse, 0xf, R9.reuse ;  /* 0x0000000f090b7819 */ /* 0x140fe40000010e09 */
[--C-:B------:R-:W-:Y:S02]  /*1960*/  SHF.L.W.U32.HI R12, R9, 0xd, R9.reuse ;  /* 0x0000000d090c7819 */ /* 0x100fe40000010e09 */
[----:B------:R-:W-:Y:S02]  /*1970*/  SHF.R.U32.HI R24, RZ, 0xa, R9 ;  /* 0x0000000aff187819 */ /* 0x000fe40000011609 */
[----:B------:R-:W-:Y:S02]  /*1980*/  IADD3 R10, PT, PT, R10, UR29, R3 ;  /* 0x0000001d0a0a7c10 */ /* 0x000fe4000fffe003 */
[----:B------:R-:W-:-:S02]  /*1990*/  LOP3.LUT R11, R24, R11, R12, 0x96, !PT ;  /* 0x0000000b180b7212 */ /* 0x000fc400078e960c */
[----:B------:R-:W-:Y:S02]  /*19a0*/  LOP3.LUT R24, R15, R19, R16, 0xb8, !PT ;  /* 0x000000130f187212 */ /* 0x000fe400078eb810 */
[--C-:B------:R-:W-:Y:S02]  /*19b0*/  SHF.L.W.U32.HI R12, R20, 0x1e, R20.reuse ;  /* 0x0000001e140c7819 */ /* 0x100fe40000010e14 */
[----:B------:R-:W-:Y:S02]  /*19c0*/  IADD3 R24, PT, PT, R24, UR31, R27 ;  /* 0x0000001f18187c10 */ /* 0x000fe4000fffe01b */
[----:B------:R-:W-:Y:S02]  /*19d0*/  SHF.L.W.U32.HI R27, R20, 0x13, R20 ;  /* 0x00000013141b7819 */ /* 0x000fe40000010e14 */
[----:B------:R-:W-:Y:S02]  /*19e0*/  IADD3 R11, PT, PT, R11, UR30, R4 ;  /* 0x0000001e0b0b7c10 */ /* 0x000fe4000fffe004 */
[----:B------:R-:W-:Y:S01]  /*19f0*/  LOP3.LUT R27, R26, R12, R27, 0x96, !PT ;  /* 0x0000000c1a1b7212 */ /* 0x000fe200078e961b */
[----:B------:R-:W-:Y:S01]  /*1a00*/  IMAD.IADD R12, R21, 0x1, R24 ;  /* 0x00000001150c7824 */ /* 0x000fe200078e0218 */
[----:B------:R-:W-:-:S04]  /*1a10*/  LOP3.LUT R21, R18, R25, R20, 0xe8, !PT ;  /* 0x0000001912157212 */ /* 0x000fc800078ee814 */
[----:B------:R-:W-:Y:S02]  /*1a20*/  IADD3 R21, PT, PT, R21, R24, R27 ;  /* 0x0000001815157210 */ /* 0x000fe40007ffe01b */
[C-C-:B------:R-:W-:Y:S02]  /*1a30*/  SHF.L.W.U32.HI R24, R12.reuse, 0x1a, R12.reuse ;  /* 0x0000001a0c187819 */ /* 0x140fe40000010e0c */
[C-C-:B------:R-:W-:Y:S02]  /*1a40*/  SHF.L.W.U32.HI R27, R12.reuse, 0x15, R12.reuse ;  /* 0x000000150c1b7819 */ /* 0x140fe40000010e0c */
[----:B------:R-:W-:-:S04]  /*1a50*/  SHF.L.W.U32.HI R26, R12, 0x7, R12 ;  /* 0x000000070c1a7819 */ /* 0x000fc80000010e0c */
[----:B------:R-:W-:Y:S02]  /*1a60*/  LOP3.LUT R24, R26, R24, R27, 0x96, !PT ;  /* 0x000000181a187212 */ /* 0x000fe400078e961b */
[C---:B------:R-:W-:Y:S02]  /*1a70*/  SHF.L.W.U32.HI R26, R21.reuse, 0xa, R21 ;  /* 0x0000000a151a7819 */ /* 0x040fe40000010e15 */
[----:B-1----:R-:W-:Y:S02]  /*1a80*/  IADD3 R27, PT, PT, R24, UR4, R15 ;  /* 0x00000004181b7c10 */ /* 0x002fe4000fffe00f */
[----:B------:R-:W-:Y:S02]  /*1a90*/  LOP3.LUT R24, R16, R12, R19, 0xb8, !PT ;  /* 0x0000000c10187212 */ /* 0x000fe400078eb813 */
[----:B------:R-:W-:Y:S02]  /*1aa0*/  SHF.L.W.U32.HI R15, R21, 0x1e, R21 ;  /* 0x0000001e150f7819 */ /* 0x000fe40000010e15 */
[----:B------:R-:W-:-:S02]  /*1ab0*/  IADD3 R27, PT, PT, R24, R27, R13 ;  /* 0x0000001b181b7210 */ /* 0x000fc40007ffe00d */
[----:B------:R-:W-:-:S04]  /*1ac0*/  SHF.L.W.U32.HI R24, R21, 0x13, R21 ;  /* 0x0000001315187819 */ /* 0x000fc80000010e15 */
        /* <DEDUP_REMOVED lines=9> */
[----:B------:R-:W-:Y:S02]  /*1b60*/  IADD3 R24, PT, PT, R27, UR5, R16 ;  /* 0x000000051b187c10 */ /* 0x000fe4000fffe010 */
        /* <DEDUP_REMOVED lines=27> */
[----:B------:R-:W-:Y:S01]  /*1d20*/  IADD3 R24, PT, PT, R27, UR7, R12 ;  /* 0x000000071b187c10 */ /* 0x000fe2000fffe00c */
[----:B------:R-:W1:Y:S01]  /*1d30*/  LDCU.128 UR4, c[0x3][0x50] ;  /* 0x00c00a00ff0477ac */ /* 0x000e620008000c00 */
        /* <DEDUP_REMOVED lines=70> */
[----:B-1----:R-:W-:Y:S01]  /*21a0*/  IADD3 R27, PT, PT, R24, UR4, R15 ;  /* 0x00000004181b7c10 */ /* 0x002fe2000fffe00f */
[----:B------:R-:W-:Y:S01]  /*21b0*/  USHF.L.W.U32.HI UR4, UR30, 0x19, UR30 ;  /* 0x000000191e047899 */ /* 0x000fe20008010e1e */
        /* <DEDUP_REMOVED lines=29> */
[----:B------:R-:W-:Y:S01]  /*2390*/  USHF.R.U32.HI UR6, URZ, 0x3, UR30 ;  /* 0x00000003ff067899 */ /* 0x000fe2000801161e */
[----:B------:R-:W-:Y:S02]  /*23a0*/  LOP3.LUT R24, R12, R16, R15, 0xb8, !PT ;  /* 0x000000100c187212 */ /* 0x000fe400078eb80f */
[C---:B------:R-:W-:Y:S01]  /*23b0*/  SHF.L.W.U32.HI R19, R25.reuse, 0x1e, R25 ;  /* 0x0000001e19137819 */ /* 0x040fe20000010e19 */
[----:B------:R-:W-:Y:S01]  /*23c0*/  ULOP3.LUT UR4, UR6, UR4, UR5, 0x96, !UPT ;  /* 0x0000000406047292 */ /* 0x000fe2000f8e9605 */
[----:B------:R-:W-:Y:S01]  /*23d0*/  IADD3 R27, PT, PT, R24, R27, R7 ;  /* 0x0000001b181b7210 */ /* 0x000fe20007ffe007 */
[----:B------:R-:W-:Y:S01]  /*23e0*/  USHF.L.W.U32.HI UR5, UR31, 0xe, UR31 ;  /* 0x0000000e1f057899 */ /* 0x000fe20008010e1f */
[----:B------:R-:W-:Y:S01]  /*23f0*/  SHF.L.W.U32.HI R24, R25, 0x13, R25 ;  /* 0x0000001319187819 */ /* 0x000fe20000010e19 */
[----:B------:R-:W-:-:S02]  /*2400*/  USHF.R.U32.HI UR6, URZ, 0x3, UR31 ;  /* 0x00000003ff067899 */ /* 0x000fc4000801161f */
[----:B------:R-:W-:Y:S01]  /*2410*/  VIADD R10, R10, UR4 ;  /* 0x000000040a0a7c36 */ /* 0x000fe20008000000 */
[----:B------:R-:W-:Y:S01]  /*2420*/  LOP3.LUT R24, R26, R19, R24, 0x96, !PT ;  /* 0x000000131a187212 */ /* 0x000fe200078e9618 */
[----:B------:R-:W-:Y:S01]  /*2430*/  IMAD.IADD R19, R20, 0x1, R27 ;  /* 0x0000000114137824 */ /* 0x000fe200078e021b */
[----:B------:R-:W-:Y:S01]  /*2440*/  LOP3.LUT R20, R21, R18, R25, 0xe8, !PT ;  /* 0x0000001215147212 */ /* 0x000fe200078ee819 */
[----:B------:R-:W-:Y:S01]  /*2450*/  USHF.L.W.U32.HI UR4, UR31, 0x19, UR31 ;  /* 0x000000191f047899 */ /* 0x000fe20008010e1f */
[----:B------:R-:W-:Y:S02]  /*2460*/  SHF.L.W.U32.HI R29, R10, 0xd, R10 ;  /* 0x0000000d0a1d7819 */ /* 0x000fe40000010e0a */
[----:B------:R-:W-:Y:S01]  /*2470*/  IADD3 R20, PT, PT, R20, R27, R24 ;  /* 0x0000001b14147210 */ /* 0x000fe20007ffe018 */
[----:B------:R-:W-:Y:S01]  /*2480*/  ULOP3.LUT UR4, UR6, UR4, UR5, 0x96, !UPT ;  /* 0x0000000406047292 */ /* 0x000fe2000f8e9605 */
[C-C-:B------:R-:W-:Y:S02]  /*2490*/  SHF.L.W.U32.HI R24, R19.reuse, 0x1a, R19.reuse ;  /* 0x0000001a13187819 */ /* 0x140fe40000010e13 */
[----:B------:R-:W-:-:S02]  /*24a0*/  SHF.L.W.U32.HI R27, R19, 0x15, R19 ;  /* 0x00000015131b7819 */ /* 0x000fc40000010e13 */
[----:B------:R-:W-:Y:S01]  /*24b0*/  SHF.L.W.U32.HI R26, R19, 0x7, R19 ;  /* 0x00000007131a7819 */ /* 0x000fe20000010e13 */
[----:B------:R-:W-:-:S03]  /*24c0*/  VIADD R11, R11, UR4 ;  /* 0x000000040b0b7c36 */ /* 0x000fc60008000000 */
        /* <DEDUP_REMOVED lines=17> */
[----:B0-----:R-:W-:Y:S02]  /*25e0*/  IADD3 R27, PT, PT, R24, UR8, R15 ;  /* 0x00000008181b7c10 */ /* 0x001fe4000fffe00f */
        /* <DEDUP_REMOVED lines=40> */
[----:B------:R-:W-:Y:S02]  /*2870*/  SHF.R.U32.HI R20, RZ, 0xa, R10 ;  /* 0x0000000aff147819 */ /* 0x000fe4000001160a */
[----:B------:R-:W-:Y:S02]  /*2880*/  IADD3 R27, PT, PT, R27, UR11, R12 ;  /* 0x0000000b1b1b7c10 */ /* 0x000fe4000fffe00c */
[----:B------:R-:W-:Y:S02]  /*2890*/  SHF.L.W.U32.HI R12, R10, 0xf, R10 ;  /* 0x0000000f0a0c7819 */ /* 0x000fe40000010e0a */
[----:B------:R-:W-:Y:S02]  /*28a0*/  SHF.R.U32.HI R24, RZ, 0x3, R13 ;  /* 0x00000003ff187819 */ /* 0x000fe4000001160d */
[----:B------:R-:W-:-:S02]  /*28b0*/  LOP3.LUT R12, R20, R12, R29, 0x96, !PT ;  /* 0x0000000c140c7212 */ /* 0x000fc400078e961d */
[C-C-:B------:R-:W-:Y:S02]  /*28c0*/  SHF.L.W.U32.HI R20, R13.reuse, 0x19, R13.reuse ;  /* 0x000000190d147819 */ /* 0x140fe40000010e0d */
[----:B------:R-:W-:-:S04]  /*28d0*/  SHF.L.W.U32.HI R29, R13, 0xe, R13 ;  /* 0x0000000e0d1d7819 */ /* 0x000fc80000010e0d */
[----:B------:R-:W-:Y:S02]  /*28e0*/  LOP3.LUT R20, R24, R20, R29, 0x96, !PT ;  /* 0x0000001418147212 */ /* 0x000fe400078e961d */
[----:B------:R-:W-:Y:S02]  /*28f0*/  IADD3 R29, PT, PT, R12, UR31, R5 ;  /* 0x0000001f0c1d7c10 */ /* 0x000fe4000fffe005 */
[----:B------:R-:W-:-:S03]  /*2900*/  SHF.R.U32.HI R24, RZ, 0xa, R11 ;  /* 0x0000000aff187819 */ /* 0x000fc6000001160b */
[----:B------:R-:W-:Y:S01]  /*2910*/  IMAD.IADD R12, R20, 0x1, R29 ;  /* 0x00000001140c7824 */ /* 0x000fe200078e021d */
[C-C-:B------:R-:W-:Y:S02]  /*2920*/  SHF.L.W.U32.HI R20, R11.reuse, 0xf, R11.reuse ;  /* 0x0000000f0b147819 */ /* 0x140fe40000010e0b */
[----:B------:R-:W-:-:S04]  /*2930*/  SHF.L.W.U32.HI R29, R11, 0xd, R11 ;  /* 0x0000000d0b1d7819 */ /* 0x000fc80000010e0b */
[----:B------:R-:W-:Y:S02]  /*2940*/  LOP3.LUT R20, R24, R20, R29, 0x96, !PT ;  /* 0x0000001418147212 */ /* 0x000fe400078e961d */
[----:B------:R-:W-:Y:S02]  /*2950*/  SHF.R.U32.HI R24, RZ, 0x3, R14 ;  /* 0x00000003ff187819 */ /* 0x000fe4000001160e */
[----:B------:R-:W-:Y:S02]  /*2960*/  IADD3 R28, PT, PT, R13, R20, R6 ;  /* 0x000000140d1c7210 */ /* 0x000fe40007ffe006 */
[C-C-:B------:R-:W-:Y:S02]  /*2970*/  SHF.L.W.U32.HI R13, R14.reuse, 0x19, R14.reuse ;  /* 0x000000190e0d7819 */ /* 0x140fe40000010e0e */
[----:B------:R-:W-:Y:S02]  /*2980*/  SHF.L.W.U32.HI R20, R14, 0xe, R14 ;  /* 0x0000000e0e147819 */ /* 0x000fe40000010e0e */
[----:B------:R-:W-:-:S02]  /*2990*/  SHF.L.W.U32.HI R29, R12, 0xd, R12 ;  /* 0x0000000d0c1d7819 */ /* 0x000fc40000010e0c */
[----:B------:R-:W-:Y:S02]  /*29a0*/  LOP3.LUT R13, R24, R13, R20, 0x96, !PT ;  /* 0x0000000d180d7212 */ /* 0x000fe400078e9614 */
[----:B------:R-:W-:Y:S02]  /*29b0*/  LOP3.LUT R24, R15, R19, R16, 0xb8, !PT ;  /* 0x000000130f187212 */ /* 0x000fe400078eb810 */
[----:B------:R-:W-:Y:S01]  /*29c0*/  SHF.L.W.U32.HI R20, R26, 0x1e, R26 ;  /* 0x0000001e1a147819 */ /* 0x000fe20000010e1a */
[----:B------:R-:W-:Y:S01]  /*29d0*/  IMAD.IADD R13, R13, 0x1, R28 ;  /* 0x000000010d0d7824 */ /* 0x000fe200078e021c */
[----:B------:R-:W-:Y:S02]  /*29e0*/  IADD3 R24, PT, PT, R24, R27, R12 ;  /* 0x0000001b18187210 */ /* 0x000fe40007ffe00c */
[C-C-:B------:R-:W-:Y:S02]  /*29f0*/  SHF.L.W.U32.HI R27, R26.reuse, 0x13, R26.reuse ;  /* 0x000000131a1b7819 */ /* 0x140fe40000010e1a */
[----:B------:R-:W-:-:S04]  /*2a00*/  SHF.L.W.U32.HI R28, R26, 0xa, R26 ;  /* 0x0000000a1a1c7819 */ /* 0x000fc80000010e1a */
[----:B------:R-:W-:Y:S02]  /*2a10*/  LOP3.LUT R27, R28, R20, R27, 0x96, !PT ;  /* 0x000000141c1b7212 */ /* 0x000fe400078e961b */
[----:B------:R-:W-:-:S04]  /*2a20*/  LOP3.LUT R20, R18, R25, R26, 0xe8, !PT ;  /* 0x0000001912147212 */ /* 0x000fc800078ee81a */
[----:B------:R-:W-:Y:S01]  /*2a30*/  IADD3 R27, PT, PT, R20, R24, R27 ;  /* 0x00000018141b7210 */ /* 0x000fe20007ffe01b */
[----:B------:R-:W-:-:S05]  /*2a40*/  IMAD.IADD R24, R21, 0x1, R24 ;  /* 0x0000000115187824 */ /* 0x000fca00078e0218 */
        /* <DEDUP_REMOVED lines=18> */
[----:B------:R-:W-:Y:S02]  /*2b70*/  SHF.R.U32.HI R18, RZ, 0xa, R12 ;  /* 0x0000000aff127819 */ /* 0x000fe4000001160c */
[----:B------:R-:W-:Y:S02]  /*2b80*/  IADD3 R15, PT, PT, R15, UR5, R16 ;  /* 0x000000050f0f7c10 */ /* 0x000fe4000fffe010 */
[----:B------:R-:W-:Y:S02]  /*2b90*/  SHF.L.W.U32.HI R16, R12, 0xf, R12 ;  /* 0x0000000f0c107819 */ /* 0x000fe40000010e0c */
[----:B------:R-:W-:Y:S02]  /*2ba0*/  SHF.L.W.U32.HI R28, R20, 0xa, R20 ;  /* 0x0000000a141c7819 */ /* 0x000fe40000010e14 */
[----:B------:R-:W-:-:S02]  /*2bb0*/  LOP3.LUT R16, R18, R16, R29, 0x96, !PT ;  /* 0x0000001012107212 */ /* 0x000fc400078e961d */
[C---:B------:R-:W-:Y:S02]  /*2bc0*/  SHF.L.W.U32.HI R29, R17.reuse, 0xe, R17 ;  /* 0x0000000e111d7819 */ /* 0x040fe40000010e11 */
[----:B------:R-:W-:Y:S02]  /*2bd0*/  IADD3 R18, PT, PT, R14, R16, R7 ;  /* 0x000000100e127210 */ /* 0x000fe40007ffe007 */
[--C-:B------:R-:W-:Y:S02]  /*2be0*/  SHF.L.W.U32.HI R14, R17, 0x19, R17.reuse ;  /* 0x00000019110e7819 */ /* 0x100fe40000010e11 */
[----:B------:R-:W-:-:S04]  /*2bf0*/  SHF.R.U32.HI R16, RZ, 0x3, R17 ;  /* 0x00000003ff107819 */ /* 0x000fc80000011611 */
[----:B------:R-:W-:Y:S02]  /*2c00*/  LOP3.LUT R14, R16, R14, R29, 0x96, !PT ;  /* 0x0000000e100e7212 */ /* 0x000fe400078e961d */
[----:B------:R-:W-:-:S03]  /*2c10*/  LOP3.LUT R16, R19, R21, R24, 0xb8, !PT ;  /* 0x0000001513107212 */ /* 0x000fc600078eb818 */
[----:B------:R-:W-:Y:S01]  /*2c20*/  IMAD.IADD R14, R14, 0x1, R18 ;  /* 0x000000010e0e7824 */ /* 0x000fe200078e0212 */
[----:B------:R-:W-:-:S04]  /*2c30*/  SHF.L.W.U32.HI R18, R20, 0x13, R20 ;  /* 0x0000001314127819 */ /* 0x000fc80000010e14 */
[----:B------:R-:W-:Y:S02]  /*2c40*/  IADD3 R16, PT, PT, R16, R15, R14 ;  /* 0x0000000f10107210 */ /* 0x000fe40007ffe00e */
        /* <DEDUP_REMOVED lines=10> */
[----:B------:R-:W-:Y:S02]  /*2cf0*/  IADD3 R18, PT, PT, R18, UR6, R19 ;  /* 0x0000000612127c10 */ /* 0x000fe4000fffe013 */
[--C-:B------:R-:W-:Y:S02]  /*2d00*/  SHF.L.W.U32.HI R19, R13, 0xf, R13.reuse ;  /* 0x0000000f0d137819 */ /* 0x100fe40000010e0d */
[----:B------:R-:W-:-:S04]  /*2d10*/  SHF.R.U32.HI R25, RZ, 0xa, R13 ;  /* 0x0000000aff197819 */ /* 0x000fc8000001160d */
[----:B------:R-:W-:Y:S02]  /*2d20*/  LOP3.LUT R19, R25, R19, R28, 0x96, !PT ;  /* 0x0000001319137212 */ /* 0x000fe400078e961c */
[C---:B------:R-:W-:Y:S02]  /*2d30*/  SHF.L.W.U32.HI R28, R22.reuse, 0xe, R22 ;  /* 0x0000000e161c7819 */ /* 0x040fe40000010e16 */
[----:B------:R-:W-:Y:S02]  /*2d40*/  IADD3 R25, PT, PT, R17, R19, R8 ;  /* 0x0000001311197210 */ /* 0x000fe40007ffe008 */
[--C-:B------:R-:W-:Y:S02]  /*2d50*/  SHF.L.W.U32.HI R17, R22, 0x19, R22.reuse ;  /* 0x0000001916117819 */ /* 0x100fe40000010e16 */
[----:B------:R-:W-:-:S04]  /*2d60*/  SHF.R.U32.HI R19, RZ, 0x3, R22 ;  /* 0x00000003ff137819 */ /* 0x000fc80000011616 */
[----:B------:R-:W-:Y:S02]  /*2d70*/  LOP3.LUT R17, R19, R17, R28, 0x96, !PT ;  /* 0x0000001113117212 */ /* 0x000fe400078e961c */
[----:B------:R-:W-:Y:S02]  /*2d80*/  LOP3.LUT R19, R24, R16, R21, 0xb8, !PT ;  /* 0x0000001018137212 */ /* 0x000fe400078eb815 */
[----:B------:R-:W-:Y:S01]  /*2d90*/  SHF.L.W.U32.HI R28, R15, 0xa, R15 ;  /* 0x0000000a0f1c7819 */ /* 0x000fe20000010e0f */
        /* <DEDUP_REMOVED lines=13> */
[----:B------:R-:W-:Y:S01]  /*2e70*/  IADD3 R29, PT, PT, R25, UR7, R24 ;  /* 0x00000007191d7c10 */ /* 0x000fe2000fffe018 */
[----:B------:R-:W0:Y:S01]  /*2e80*/  LDCU.128 UR4, c[0x3][0x90] ;  /* 0x00c01200ff0477ac */ /* 0x000e220008000c00 */
[C-C-:B------:R-:W-:Y:S02]  /*2e90*/  SHF.L.W.U32.HI R24, R14.reuse, 0xf, R14.reuse ;  /* 0x0000000f0e187819 */ /* 0x140fe40000010e0e */
[----:B------:R-:W-:Y:S02]  /*2ea0*/  SHF.L.W.U32.HI R25, R14, 0xd, R14 ;  /* 0x0000000d0e197819 */ /* 0x000fe40000010e0e */
[----:B------:R-:W-:-:S02]  /*2eb0*/  SHF.L.W.U32.HI R28, R18, 0xa, R18 ;  /* 0x0000000a121c7819 */ /* 0x000fc40000010e12 */
[----:B------:R-:W-:Y:S02]  /*2ec0*/  LOP3.LUT R24, R26, R24, R25, 0x96, !PT ;  /* 0x000000181a187212 */ /* 0x000fe400078e9619 */
[C---:B------:R-:W-:Y:S02]  /*2ed0*/  SHF.L.W.U32.HI R25, R23.reuse, 0xe, R23 ;  /* 0x0000000e17197819 */ /* 0x040fe40000010e17 */
[----:B------:R-:W-:Y:S02]  /*2ee0*/  IADD3 R26, PT, PT, R22, R24, R9 ;  /* 0x00000018161a7210 */ /* 0x000fe40007ffe009 */
[--C-:B------:R-:W-:Y:S02]  /*2ef0*/  SHF.L.W.U32.HI R22, R23, 0x19, R23.reuse ;  /* 0x0000001917167819 */ /* 0x100fe40000010e17 */
[----:B------:R-:W-:-:S04]  /*2f00*/  SHF.R.U32.HI R24, RZ, 0x3, R23 ;  /* 0x00000003ff187819 */ /* 0x000fc80000011617 */
[----:B------:R-:W-:Y:S02]  /*2f10*/  LOP3.LUT R22, R24, R22, R25, 0x96, !PT ;  /* 0x0000001618167212 */ /* 0x000fe400078e9619 */
[C-C-:B------:R-:W-:Y:S02]  /*2f20*/  SHF.L.W.U32.HI R24, R17.reuse, 0xf, R17.reuse ;  /* 0x0000000f11187819 */ /* 0x140fe40000010e11 */
[--C-:B------:R-:W-:Y:S01]  /*2f30*/  SHF.L.W.U32.HI R25, R17, 0xd, R17.reuse ;  /* 0x0000000d11197819 */ /* 0x100fe20000010e11 */
[----:B------:R-:W-:Y:S01]  /*2f40*/  IMAD.IADD R22, R22, 0x1, R26 ;  /* 0x0000000116167824 */ /* 0x000fe200078e021a */
[----:B------:R-:W-:-:S04]  /*2f50*/  SHF.R.U32.HI R26, RZ, 0xa, R17 ;  /* 0x0000000aff1a7819 */ /* 0x000fc80000011611 */
[----:B------:R-:W-:Y:S02]  /*2f60*/  LOP3.LUT R24, R26, R24, R25, 0x96, !PT ;  /* 0x000000181a187212 */ /* 0x000fe400078e9619 */
[----:B------:R-:W-:Y:S02]  /*2f70*/  SHF.R.U32.HI R25, RZ, 0x3, R2 ;  /* 0x00000003ff197819 */ /* 0x000fe40000011602 */
[----:B------:R-:W-:Y:S02]  /*2f80*/  IADD3 R26, PT, PT, R23, R24, R10 ;  /* 0x00000018171a7210 */ /* 0x000fe40007ffe00a */
[C-C-:B------:R-:W-:Y:S02]  /*2f90*/  SHF.L.W.U32.HI R23, R2.reuse, 0x19, R2.reuse ;  /* 0x0000001902177819 */ /* 0x140fe40000010e02 */
[----:B------:R-:W-:-:S04]  /*2fa0*/  SHF.L.W.U32.HI R24, R2, 0xe, R2 ;  /* 0x0000000e02187819 */ /* 0x000fc80000010e02 */
[----:B------:R-:W-:Y:S02]  /*2fb0*/  LOP3.LUT R25, R25, R23, R24, 0x96, !PT ;  /* 0x0000001719197212 */ /* 0x000fe400078e9618 */
[C---:B------:R-:W-:Y:S02]  /*2fc0*/  SHF.L.W.U32.HI R23, R18.reuse, 0x1e, R18 ;  /* 0x0000001e12177819 */ /* 0x040fe40000010e12 */
[----:B------:R-:W-:Y:S01]  /*2fd0*/  LOP3.LUT R24, R21, R19, R16, 0xb8, !PT ;  /* 0x0000001315187212 */ /* 0x000fe200078eb810 */
[----:B------:R-:W-:Y:S01]  /*2fe0*/  IMAD.IADD R25, R25, 0x1, R26 ;  /* 0x0000000119197824 */ /* 0x000fe200078e021a */
[----:B------:R-:W-:Y:S02]  /*2ff0*/  SHF.L.W.U32.HI R26, R18, 0x13, R18 ;  /* 0x00000013121a7819 */ /* 0x000fe40000010e12 */
[----:B------:R-:W-:Y:S02]  /*3000*/  IADD3 R24, PT, PT, R24, R29, R22 ;  /* 0x0000001d18187210 */ /* 0x000fe40007ffe016 */
[----:B------:R-:W-:-:S02]  /*3010*/  LOP3.LUT R23, R28, R23, R26, 0x96, !PT ;  /* 0x000000171c177212 */ /* 0x000fc400078e961a */
[----:B------:R-:W-:Y:S02]  /*3020*/  LOP3.LUT R26, R20, R15, R18, 0xe8, !PT ;  /* 0x0000000f141a7212 */ /* 0x000fe400078ee812 */
[----:B------:R-:W-:Y:S02]  /*3030*/  SHF.L.W.U32.HI R29, R22, 0xd, R22 ;  /* 0x0000000d161d7819 */ /* 0x000fe40000010e16 */
[----:B------:R-:W-:Y:S01]  /*3040*/  IADD3 R23, PT, PT, R26, R24, R23 ;  /* 0x000000181a177210 */ /* 0x000fe20007ffe017 */
[----:B------:R-:W-:-:S05]  /*3050*/  IMAD.IADD R24, R27, 0x1, R24 ;  /* 0x000000011b187824 */ /* 0x000fca00078e0218 */
        /* <DEDUP_REMOVED lines=66> */
[----:B------:R-:W-:Y:S01]  /*3480*/  IADD3 R29, PT, PT, R19, UR7, R24 ;  /* 0x00000007131d7c10 */ /* 0x000fe2000fffe018 */
[----:B------:R-:W0:Y:S01]  /*3490*/  LDCU.128 UR4, c[0x3][0xa0] ;  /* 0x00c01400ff0477ac */ /* 0x000e220008000c00 */
[--C-:B------:R-:W-:Y:S02]  /*34a0*/  SHF.L.W.U32.HI R19, R2, 0xd, R2.reuse ;  /* 0x0000000d02137819 */ /* 0x100fe40000010e02 */
[----:B------:R-:W-:Y:S02]  /*34b0*/  SHF.R.U32.HI R24, RZ, 0xa, R2 ;  /* 0x0000000aff187819 */ /* 0x000fe40000011602 */
        /* <DEDUP_REMOVED lines=96> */
[----:B------:R-:W-:-:S04]  /*3ac0*/  SHF.L.W.U32.HI R27, R6, 0xd, R6 ;  /* 0x0000000d061b7819 */ /* 0x000fc80000010e06 */
        /* <DEDUP_REMOVED lines=19> */
[C-C-:B------:R-:W-:Y:S02]  /*3c00*/  SHF.L.W.U32.HI R9, R26.reuse, 0x1e, R26.reuse ;  /* 0x0000001e1a097819 */ /* 0x140fe40000010e1a */
[----:B------:R-:W-:Y:S02]  /*3c10*/  SHF.L.W.U32.HI R28, R26, 0xa, R26 ;  /* 0x0000000a1a1c7819 */ /* 0x000fe40000010e1a */
[----:B------:R-:W-:-:S02]  /*3c20*/  IADD3 R18, PT, PT, R18, R29, R8 ;  /* 0x0000001d12127210 */ /* 0x000fc40007ffe008 */
[----:B------:R-:W-:Y:S02]  /*3c30*/  LOP3.LUT R9, R28, R9, R20, 0x96, !PT ;  /* 0x000000091c097212 */ /* 0x000fe400078e9614 */
        /* <DEDUP_REMOVED lines=73> */
[----:B------:R-:W-:-:S04]  /*40d0*/  SHF.R.U32.HI R28, RZ, 0xa, R10 ;  /* 0x0000000aff1c7819 */ /* 0x000fc8000001160a */
[----:B------:R-:W-:Y:S02]  /*40e0*/  LOP3.LUT R23, R28, R23, R26, 0x96, !PT ;  /* 0x000000171c177212 */ /* 0x000fe400078e961a */
[----:B------:R-:W-:Y:S02]  /*40f0*/  SHF.R.U32.HI R26, RZ, 0x3, R13 ;  /* 0x00000003ff1a7819 */ /* 0x000fe4000001160d */
[----:B------:R-:W-:Y:S02]  /*4100*/  IADD3 R29, PT, PT, R12, R23, R19 ;  /* 0x000000170c1d7210 */ /* 0x000fe40007ffe013 */
[C-C-:B------:R-:W-:Y:S02]  /*4110*/  SHF.L.W.U32.HI R12, R13.reuse, 0x19, R13.reuse ;  /* 0x000000190d0c7819 */ /* 0x140fe40000010e0d */
[----:B------:R-:W-:Y:S02]  /*4120*/  SHF.L.W.U32.HI R23, R13, 0xe, R13 ;  /* 0x0000000e0d177819 */ /* 0x000fe40000010e0d */
[----:B------:R-:W-:-:S02]  /*4130*/  SHF.R.U32.HI R28, RZ, 0xa, R11 ;  /* 0x0000000aff1c7819 */ /* 0x000fc4000001160b */
[----:B------:R-:W-:Y:S02]  /*4140*/  LOP3.LUT R12, R26, R12, R23, 0x96, !PT ;  /* 0x0000000c1a0c7212 */ /* 0x000fe400078e9617 */
[C-C-:B------:R-:W-:Y:S02]  /*4150*/  SHF.L.W.U32.HI R23, R11.reuse, 0xf, R11.reuse ;  /* 0x0000000f0b177819 */ /* 0x140fe40000010e0b */
[----:B------:R-:W-:Y:S01]  /*4160*/  SHF.L.W.U32.HI R26, R11, 0xd, R11 ;  /* 0x0000000d0b1a7819 */ /* 0x000fe20000010e0b */
[----:B------:R-:W-:-:S03]  /*4170*/  IMAD.IADD R12, R12, 0x1, R29 ;  /* 0x000000010c0c7824 */ /* 0x000fc600078e021d */
[----:B------:R-:W-:Y:S02]  /*4180*/  LOP3.LUT R23, R28, R23, R26, 0x96, !PT ;  /* 0x000000171c177212 */ /* 0x000fe400078e961a */
[C---:B------:R-:W-:Y:S02]  /*4190*/  SHF.L.W.U32.HI R26, R14.reuse, 0xe, R14 ;  /* 0x0000000e0e1a7819 */ /* 0x040fe40000010e0e */
[----:B------:R-:W-:Y:S02]  /*41a0*/  IADD3 R28, PT, PT, R13, R23, R6 ;  /* 0x000000170d1c7210 */ /* 0x000fe40007ffe006 */
[--C-:B------:R-:W-:Y:S02]  /*41b0*/  SHF.L.W.U32.HI R13, R14, 0x19, R14.reuse ;  /* 0x000000190e0d7819 */ /* 0x100fe40000010e0e */
[----:B------:R-:W-:-:S04]  /*41c0*/  SHF.R.U32.HI R23, RZ, 0x3, R14 ;  /* 0x00000003ff177819 */ /* 0x000fc8000001160e */
[----:B------:R-:W-:Y:S02]  /*41d0*/  LOP3.LUT R13, R23, R13, R26, 0x96, !PT ;  /* 0x0000000d170d7212 */ /* 0x000fe400078e961a */
[C-C-:B------:R-:W-:Y:S02]  /*41e0*/  SHF.L.W.U32.HI R23, R12.reuse, 0xf, R12.reuse ;  /* 0x0000000f0c177819 */ /* 0x140fe40000010e0c */
[----:B------:R-:W-:Y:S01]  /*41f0*/  SHF.L.W.U32.HI R26, R12, 0xd, R12 ;  /* 0x0000000d0c1a7819 */ /* 0x000fe20000010e0c */
[----:B------:R-:W-:Y:S01]  /*4200*/  IMAD.IADD R13, R13, 0x1, R28 ;  /* 0x000000010d0d7824 */ /* 0x000fe200078e021c */
        /* <DEDUP_REMOVED lines=50> */
[----:B------:R-:W-:Y:S01]  /*4530*/  IMAD.IADD R2, R2, 0x1, R29 ;  /* 0x0000000102027824 */ /* 0x000fe200078e021d */
[----:B------:R-:W-:Y:S02]  /*4540*/  SHF.L.W.U32.HI R29, R19, 0xe, R19 ;  /* 0x0000000e131d7819 */ /* 0x000fe40000010e13 */
[----:B------:R-:W-:Y:S02]  /*4550*/  LOP3.LUT R25, R28, R25, R26, 0x96, !PT ;  /* 0x000000191c197212 */ /* 0x000fe400078e961a */
[----:B------:R-:W-:-:S02]  /*4560*/  SHF.L.W.U32.HI R26, R4, 0xe, R4 ;  /* 0x0000000e041a7819 */ /* 0x000fc40000010e04 */
        /* <DEDUP_REMOVED lines=9> */
[----:B------:R-:W-:Y:S02]  /*4600*/  SHF.L.W.U32.HI R26, R24, 0x13, R24 ;  /* 0x00000013181a7819 */ /* 0x000fe40000010e18 */
[----:B------:R-:W-:Y:S02]  /*4610*/  IADD3 R4, PT, PT, R4, R25, R13 ;  /* 0x0000001904047210 */ /* 0x000fe40007ffe00d */
        /* <DEDUP_REMOVED lines=14> */
[--C-:B------:R-:W-:Y:S02]  /*4700*/  SHF.L.W.U32.HI R5, R13, 0x19, R13.reuse ;  /* 0x000000190d057819 */ /* 0x100fe40000010e0d */
[----:B------:R-:W-:-:S04]  /*4710*/  SHF.R.U32.HI R9, RZ, 0x3, R13 ;  /* 0x00000003ff097819 */ /* 0x000fc8000001160d */
[----:B------:R-:W-:Y:S02]  /*4720*/  LOP3.LUT R5, R9, R5, R28, 0x96, !PT ;  /* 0x0000000509057212 */ /* 0x000fe400078e961c */
[----:B------:R-:W-:Y:S02]  /*4730*/  LOP3.LUT R9, R16, R18, R15, 0xb8, !PT ;  /* 0x0000001210097212 */ /* 0x000fe400078eb80f */
[----:B------:R-:W-:Y:S02]  /*4740*/  SHF.L.W.U32.HI R28, R25, 0xa, R25 ;  /* 0x0000000a191c7819 */ /* 0x000fe40000010e19 */
        /* <DEDUP_REMOVED lines=11> */
[--C-:B------:R-:W-:Y:S02]  /*4800*/  SHF.R.U32.HI R20, RZ, 0x3, R19.reuse ;  /* 0x00000003ff147819 */ /* 0x100fe40000011613 */
[----:B------:R-:W-:Y:S02]  /*4810*/  IADD3 R13, PT, PT, R13, UR5, R16 ;  /* 0x000000050d0d7c10 */ /* 0x000fe4000fffe010 */
[----:B------:R-:W-:-:S04]  /*4820*/  SHF.L.W.U32.HI R16, R19, 0x19, R19 ;  /* 0x0000001913107819 */ /* 0x000fc80000010e13 */
[----:B------:R-:W-:Y:S02]  /*4830*/  LOP3.LUT R29, R20, R16, R29, 0x96, !PT ;  /* 0x00000010141d7212 */ /* 0x000fe400078e961d */
[--C-:B------:R-:W-:Y:S02]  /*4840*/  SHF.L.W.U32.HI R16, R3, 0xf, R3.reuse ;  /* 0x0000000f03107819 */ /* 0x100fe40000010e03 */
[--C-:B------:R-:W-:Y:S01]  /*4850*/  SHF.R.U32.HI R20, RZ, 0xa, R3.reuse ;  /* 0x0000000aff147819 */ /* 0x100fe20000011603 */
[----:B------:R-:W-:Y:S01]  /*4860*/  IMAD.IADD R4, R29, 0x1, R4 ;  /* 0x000000011d047824 */ /* 0x000fe200078e0204 */
[----:B------:R-:W-:-:S04]  /*4870*/  SHF.L.W.U32.HI R29, R3, 0xd, R3 ;  /* 0x0000000d031d7819 */ /* 0x000fc80000010e03 */
[----:B------:R-:W-:Y:S02]  /*4880*/  LOP3.LUT R16, R20, R16, R29, 0x96, !PT ;  /* 0x0000001014107212 */ /* 0x000fe400078e961d */
[----:B------:R-:W-:Y:S02]  /*4890*/  SHF.L.W.U32.HI R20, R26, 0xa, R26 ;  /* 0x0000000a1a147819 */ /* 0x000fe40000010e1a */
[----:B------:R-:W-:Y:S02]  /*48a0*/  IADD3 R19, PT, PT, R19, R16, R14 ;  /* 0x0000001013137210 */ /* 0x000fe40007ffe00e */
[----:B------:R-:W-:Y:S02]  /*48b0*/  LOP3.LUT R16, R15, R9, R18, 0xb8, !PT ;  /* 0x000000090f107212 */ /* 0x000fe400078eb812 */
[----:B------:R-:W-:Y:S02]  /*48c0*/  SHF.L.W.U32.HI R29, R7, 0xe, R7 ;  /* 0x0000000e071d7819 */ /* 0x000fe40000010e07 */
[----:B------:R-:W-:-:S02]  /*48d0*/  IADD3 R16, PT, PT, R16, R13, R14 ;  /* 0x0000000d10107210 */ /* 0x000fc40007ffe00e */
[C-C-:B------:R-:W-:Y:S02]  /*48e0*/  SHF.L.W.U32.HI R13, R26.reuse, 0x1e, R26.reuse ;  /* 0x0000001e1a0d7819 */ /* 0x140fe40000010e1a */
        /* <DEDUP_REMOVED lines=9> */
[--C-:B------:R-:W-:Y:S02]  /*4980*/  SHF.L.W.U32.HI R20, R6, 0xe, R6.reuse ;  /* 0x0000000e06147819 */ /* 0x100fe40000010e06 */
[----:B------:R-:W-:Y:S02]  /*4990*/  IADD3 R16, PT, PT, R16, UR6, R15 ;  /* 0x0000000610107c10 */ /* 0x000fe4000fffe00f */
[--C-:B------:R-:W-:Y:S02]  /*49a0*/  SHF.L.W.U32.HI R15, R6, 0x19, R6.reuse ;  /* 0x00000019060f7819 */ /* 0x100fe40000010e06 */
[----:B------:R-:W-:-:S04]  /*49b0*/  SHF.R.U32.HI R21, RZ, 0x3, R6 ;  /* 0x00000003ff157819 */ /* 0x000fc80000011606 */
[----:B------:R-:W-:Y:S02]  /*49c0*/  LOP3.LUT R20, R21, R15, R20, 0x96, !PT ;  /* 0x0000000f15147212 */ /* 0x000fe400078e9614 */
[----:B------:R-:W-:-:S03]  /*49d0*/  SHF.R.U32.HI R21, RZ, 0xa, R4 ;  /* 0x0000000aff157819 */ /* 0x000fc60000011604 */
[----:B------:R-:W-:Y:S01]  /*49e0*/  IMAD.IADD R15, R20, 0x1, R19 ;  /* 0x00000001140f7824 */ /* 0x000fe200078e0213 */
[C-C-:B------:R-:W-:Y:S02]  /*49f0*/  SHF.L.W.U32.HI R19, R4.reuse, 0xf, R4.reuse ;  /* 0x0000000f04137819 */ /* 0x140fe40000010e04 */
[----:B------:R-:W-:-:S04]  /*4a00*/  SHF.L.W.U32.HI R20, R4, 0xd, R4 ;  /* 0x0000000d04147819 */ /* 0x000fc80000010e04 */
[----:B------:R-:W-:-:S04]  /*4a10*/  LOP3.LUT R19, R21, R19, R20, 0x96, !PT ;  /* 0x0000001315137212 */ /* 0x000fc800078e9614 */
[----:B------:R-:W-:Y:S02]  /*4a20*/  IADD3 R19, PT, PT, R6, R19, R17 ;  /* 0x0000001306137210 */ /* 0x000fe40007ffe011 */
[----:B------:R-:W-:-:S04]  /*4a30*/  LOP3.LUT R6, R18, R14, R9, 0xb8, !PT ;  /* 0x0000000e12067212 */ /* 0x000fc800078eb809 */
[----:B------:R-:W-:Y:S02]  /*4a40*/  IADD3 R21, PT, PT, R6, R16, R17 ;  /* 0x0000001006157210 */ /* 0x000fe40007ffe011 */
[C-C-:B------:R-:W-:Y:S02]  /*4a50*/  SHF.L.W.U32.HI R6, R13.reuse, 0x1e, R13.reuse ;  /* 0x0000001e0d067819 */ /* 0x140fe40000010e0d */
        /* <DEDUP_REMOVED lines=11> */
[----:B------:R-:W-:Y:S01]  /*4b10*/  IADD3 R21, PT, PT, R21, UR7, R18 ;  /* 0x0000000715157c10 */ /* 0x000fe2000fffe012 */
[----:B------:R-:W0:Y:S01]  /*4b20*/  LDCU.128 UR4, c[0x3][0xd0] ;  /* 0x00c01a00ff0477ac */ /* 0x000e220008000c00 */
[----:B------:R-:W-:Y:S02]  /*4b30*/  SHF.R.U32.HI R18, RZ, 0x3, R7 ;  /* 0x00000003ff127819 */ /* 0x000fe40000011607 */
[----:B------:R-:W-:Y:S02]  /*4b40*/  SHF.R.U32.HI R20, RZ, 0xa, R15 ;  /* 0x0000000aff147819 */ /* 0x000fe4000001160f */
[----:B------:R-:W-:-:S02]  /*4b50*/  LOP3.LUT R16, R18, R16, R29, 0x96, !PT ;  /* 0x0000001012107212 */ /* 0x000fc400078e961d */
[C---:B------:R-:W-:Y:S02]  /*4b60*/  SHF.L.W.U32.HI R18, R15.reuse, 0xf, R15 ;  /* 0x0000000f0f127819 */ /* 0x040fe40000010e0f */
[----:B------:R-:W-:Y:S01]  /*4b70*/  SHF.L.W.U32.HI R29, R8, 0x19, R8 ;  /* 0x00000019081d7819 */ /* 0x000fe20000010e08 */
[----:B------:R-:W-:Y:S01]  /*4b80*/  IMAD.IADD R16, R16, 0x1, R19 ;  /* 0x0000000110107824 */ /* 0x000fe200078e0213 */
[----:B------:R-:W-:-:S04]  /*4b90*/  SHF.L.W.U32.HI R19, R15, 0xd, R15 ;  /* 0x0000000d0f137819 */ /* 0x000fc80000010e0f */
[----:B------:R-:W-:Y:S02]  /*4ba0*/  LOP3.LUT R20, R20, R18, R19, 0x96, !PT ;  /* 0x0000001214147212 */ /* 0x000fe400078e9613 */
[----:B------:R-:W-:Y:S02]  /*4bb0*/  LOP3.LUT R18, R9, R17, R14, 0xb8, !PT ;  /* 0x0000001109127212 */ /* 0x000fe400078eb80e */
[--C-:B------:R-:W-:Y:S02]  /*4bc0*/  IADD3 R20, PT, PT, R7, R20, R22.reuse ;  /* 0x0000001407147210 */ /* 0x100fe40007ffe016 */
[----:B------:R-:W-:Y:S02]  /*4bd0*/  IADD3 R22, PT, PT, R18, R21, R22 ;  /* 0x0000001512167210 */ /* 0x000fe40007ffe016 */
[--C-:B------:R-:W-:Y:S02]  /*4be0*/  SHF.L.W.U32.HI R18, R8, 0xe, R8.reuse ;  /* 0x0000000e08127819 */ /* 0x100fe40000010e08 */
[----:B------:R-:W-:-:S02]  /*4bf0*/  SHF.R.U32.HI R7, RZ, 0x3, R8 ;  /* 0x00000003ff077819 */ /* 0x000fc40000011608 */
[----:B------:R-:W-:Y:S02]  /*4c00*/  SHF.R.U32.HI R19, RZ, 0xa, R16 ;  /* 0x0000000aff137819 */ /* 0x000fe40000011610 */
[----:B------:R-:W-:Y:S02]  /*4c10*/  LOP3.LUT R29, R7, R29, R18, 0x96, !PT ;  /* 0x0000001d071d7212 */ /* 0x000fe400078e9612 */
[C-C-:B------:R-:W-:Y:S02]  /*4c20*/  SHF.L.W.U32.HI R7, R16.reuse, 0xf, R16.reuse ;  /* 0x0000000f10077819 */ /* 0x140fe40000010e10 */
[----:B------:R-:W-:-:S04]  /*4c30*/  SHF.L.W.U32.HI R18, R16, 0xd, R16 ;  /* 0x0000000d10127819 */ /* 0x000fc80000010e10 */
[----:B------:R-:W-:Y:S02]  /*4c40*/  LOP3.LUT R7, R19, R7, R18, 0x96, !PT ;  /* 0x0000000713077212 */ /* 0x000fe400078e9612 */
[--C-:B------:R-:W-:Y:S02]  /*4c50*/  SHF.L.W.U32.HI R18, R6, 0xa, R6.reuse ;  /* 0x0000000a06127819 */ /* 0x100fe40000010e06 */
[----:B------:R-:W-:Y:S02]  /*4c60*/  IADD3 R21, PT, PT, R8, R7, R23 ;  /* 0x0000000708157210 */ /* 0x000fe40007ffe017 */
[C-C-:B------:R-:W-:Y:S02]  /*4c70*/  SHF.L.W.U32.HI R7, R6.reuse, 0x1e, R6.reuse ;  /* 0x0000001e06077819 */ /* 0x140fe40000010e06 */
[----:B------:R-:W-:-:S04]  /*4c80*/  SHF.L.W.U32.HI R8, R6, 0x13, R6 ;  /* 0x0000001306087819 */ /* 0x000fc80000010e06 */
[----:B------:R-:W-:Y:S01]  /*4c90*/  LOP3.LUT R7, R18, R7, R8, 0x96, !PT ;  /* 0x0000000712077212 */ /* 0x000fe200078e9608 */
[----:B------:R-:W-:Y:S01]  /*4ca0*/  IMAD.IADD R8, R25, 0x1, R22 ;  /* 0x0000000119087824 */ /* 0x000fe200078e0216 */
[----:B------:R-:W-:Y:S02]  /*4cb0*/  LOP3.LUT R18, R26, R13, R6, 0xe8, !PT ;  /* 0x0000000d1a127212 */ /* 0x000fe400078ee806 */
[----:B------:R-:W-:Y:S02]  /*4cc0*/  SHF.L.W.U32.HI R25, R27, 0xe, R27 ;  /* 0x0000000e1b197819 */ /* 0x000fe40000010e1b */
[----:B------:R-:W-:Y:S02]  /*4cd0*/  IADD3 R7, PT, PT, R18, R22, R7 ;  /* 0x0000001612077210 */ /* 0x000fe40007ffe007 */
[C-C-:B------:R-:W-:Y:S02]  /*4ce0*/  SHF.L.W.U32.HI R18, R8.reuse, 0x1a, R8.reuse ;  /* 0x0000001a08127819 */ /* 0x140fe40000010e08 */
[----:B------:R-:W-:-:S02]  /*4cf0*/  SHF.L.W.U32.HI R19, R8, 0x15, R8 ;  /* 0x0000001508137819 */ /* 0x000fc40000010e08 */
        /* <DEDUP_REMOVED lines=11> */
[----:B------:R-:W-:Y:S01]  /*4db0*/  IADD3 R18, PT, PT, R22, R9, R18 ;  /* 0x0000000916127210 */ /* 0x000fe20007ffe012 */
[----:B------:R-:W-:Y:S01]  /*4dc0*/  IMAD.IADD R9, R29, 0x1, R20 ;  /* 0x000000011d097824 */ /* 0x000fe200078e0214 */
[C-C-:B------:R-:W-:Y:S02]  /*4dd0*/  SHF.L.W.U32.HI R23, R19.reuse, 0x1a, R19.reuse ;  /* 0x0000001a13177819 */ /* 0x140fe40000010e13 */
[C-C-:B------:R-:W-:Y:S02]  /*4de0*/  SHF.L.W.U32.HI R22, R19.reuse, 0x15, R19.reuse ;  /* 0x0000001513167819 */ /* 0x140fe40000010e13 */
[----:B------:R-:W-:Y:S02]  /*4df0*/  SHF.L.W.U32.HI R24, R19, 0x7, R19 ;  /* 0x0000000713187819 */ /* 0x000fe40000010e13 */
[----:B------:R-:W-:Y:S02]  /*4e00*/  SHF.L.W.U32.HI R20, R27, 0x19, R27 ;  /* 0x000000191b147819 */ /* 0x000fe40000010e1b */
[----:B------:R-:W-:-:S02]  /*4e10*/  LOP3.LUT R23, R24, R23, R22, 0x96, !PT ;  /* 0x0000001718177212 */ /* 0x000fc400078e9616 */
[----:B------:R-:W-:Y:S02]  /*4e20*/  SHF.R.U32.HI R22, RZ, 0x3, R27 ;  /* 0x00000003ff167819 */ /* 0x000fe4000001161b */
[----:B------:R-:W-:Y:S02]  /*4e30*/  SHF.R.U32.HI R24, RZ, 0xa, R9 ;  /* 0x0000000aff187819 */ /* 0x000fe40000011609 */
[----:B------:R-:W-:Y:S02]  /*4e40*/  LOP3.LUT R20, R22, R20, R25, 0x96, !PT ;  /* 0x0000001416147212 */ /* 0x000fe400078e9619 */
[C-C-:B------:R-:W-:Y:S02]  /*4e50*/  SHF.L.W.U32.HI R22, R9.reuse, 0xf, R9.reuse ;  /* 0x0000000f09167819 */ /* 0x140fe40000010e09 */
[----:B------:R-:W-:Y:S01]  /*4e60*/  SHF.L.W.U32.HI R25, R9, 0xd, R9 ;  /* 0x0000000d09197819 */ /* 0x000fe20000010e09 */
[----:B------:R-:W-:Y:S01]  /*4e70*/  IMAD.IADD R21, R20, 0x1, R21 ;  /* 0x0000000114157824 */ /* 0x000fe200078e0215 */
[----:B------:R-:W-:-:S02]  /*4e80*/  IADD3 R14, PT, PT, R23, UR5, R14 ;  /* 0x00000005170e7c10 */ /* 0x000fc4000fffe00e */
[----:B------:R-:W-:Y:S02]  /*4e90*/  LOP3.LUT R22, R24, R22, R25, 0x96, !PT ;  /* 0x0000001618167212 */ /* 0x000fe400078e9619 */
[----:B------:R-:W-:Y:S02]  /*4ea0*/  LOP3.LUT R23, R17, R19, R8, 0xb8, !PT ;  /* 0x0000001311177212 */ /* 0x000fe400078eb808 */
[--C-:B------:R-:W-:Y:S02]  /*4eb0*/  IADD3 R27, PT, PT, R27, R22, R2.reuse ;  /* 0x000000161b1b7210 */ /* 0x100fe40007ffe002 */
[----:B------:R-:W-:Y:S02]  /*4ec0*/  IADD3 R22, PT, PT, R23, R14, R2 ;  /* 0x0000000e17167210 */ /* 0x000fe40007ffe002 */
[C-C-:B------:R-:W-:Y:S02]  /*4ed0*/  SHF.L.W.U32.HI R2, R18.reuse, 0x1e, R18.reuse ;  /* 0x0000001e12027819 */ /* 0x140fe40000010e12 */
[C---:B------:R-:W-:Y:S01]  /*4ee0*/  SHF.L.W.U32.HI R23, R18.reuse, 0x13, R18 ;  /* 0x0000001312177819 */ /* 0x040fe20000010e12 */
[----:B------:R-:W-:Y:S01]  /*4ef0*/  IMAD.IADD R14, R13, 0x1, R22 ;  /* 0x000000010d0e7824 */ /* 0x000fe200078e0216 */
[----:B------:R-:W-:-:S02]  /*4f00*/  SHF.L.W.U32.HI R24, R18, 0xa, R18 ;  /* 0x0000000a12187819 */ /* 0x000fc40000010e12 */
[----:B------:R-:W-:Y:S02]  /*4f10*/  SHF.R.U32.HI R20, RZ, 0x3, R10 ;  /* 0x00000003ff147819 */ /* 0x000fe4000001160a */
[----:B------:R-:W-:Y:S02]  /*4f20*/  LOP3.LUT R13, R24, R2, R23, 0x96, !PT ;  /* 0x00000002180d7212 */ /* 0x000fe400078e9617 */
[C-C-:B------:R-:W-:Y:S02]  /*4f30*/  SHF.L.W.U32.HI R2, R14.reuse, 0x1a, R14.reuse ;  /* 0x0000001a0e027819 */ /* 0x140fe40000010e0e */
[C-C-:B------:R-:W-:Y:S02]  /*4f40*/  SHF.L.W.U32.HI R23, R14.reuse, 0x15, R14.reuse ;  /* 0x000000150e177819 */ /* 0x140fe40000010e0e */
[----:B------:R-:W-:-:S04]  /*4f50*/  SHF.L.W.U32.HI R24, R14, 0x7, R14 ;  /* 0x000000070e187819 */ /* 0x000fc80000010e0e */
[----:B------:R-:W-:Y:S02]  /*4f60*/  LOP3.LUT R26, R24, R2, R23, 0x96, !PT ;  /* 0x00000002181a7212 */ /* 0x000fe400078e9617 */
[C-C-:B------:R-:W-:Y:S02]  /*4f70*/  SHF.L.W.U32.HI R2, R10.reuse, 0x19, R10.reuse ;  /* 0x000000190a027819 */ /* 0x140fe40000010e0a */
[----:B------:R-:W-:Y:S02]  /*4f80*/  SHF.L.W.U32.HI R23, R10, 0xe, R10 ;  /* 0x0000000e0a177819 */ /* 0x000fe40000010e0a */
[----:B------:R-:W-:Y:S02]  /*4f90*/  LOP3.LUT R24, R6, R7, R18, 0xe8, !PT ;  /* 0x0000000706187212 */ /* 0x000fe400078ee812 */
[----:B------:R-:W-:Y:S02]  /*4fa0*/  LOP3.LUT R2, R20, R2, R23, 0x96, !PT ;  /* 0x0000000214027212 */ /* 0x000fe400078e9617 */
[----:B------:R-:W-:-:S02]  /*4fb0*/  IADD3 R22, PT, PT, R24, R22, R13 ;  /* 0x0000001618167210 */ /* 0x000fc40007ffe00d */
[----:B------:R-:W-:Y:S01]  /*4fc0*/  IADD3 R26, PT, PT, R26, UR6, R17 ;  /* 0x000000061a1a7c10 */ /* 0x000fe2000fffe011 */
[----:B------:R-:W-:Y:S01]  /*4fd0*/  IMAD.IADD R27, R2, 0x1, R27 ;  /* 0x00000001021b7824 */ /* 0x000fe200078e021b */
[C-C-:B------:R-:W-:Y:S02]  /*4fe0*/  SHF.L.W.U32.HI R13, R21.reuse, 0xf, R21.reuse ;  /* 0x0000000f150d7819 */ /* 0x140fe40000010e15 */
[--C-:B------:R-:W-:Y:S02]  /*4ff0*/  SHF.L.W.U32.HI R20, R21, 0xd, R21.reuse ;  /* 0x0000000d15147819 */ /* 0x100fe40000010e15 */
[----:B------:R-:W-:Y:S02]  /*5000*/  SHF.R.U32.HI R17, RZ, 0xa, R21 ;  /* 0x0000000aff117819 */ /* 0x000fe40000011615 */
[----:B------:R-:W-:Y:S02]  /*5010*/  LOP3.LUT R24, R8, R14, R19, 0xb8, !PT ;  /* 0x0000000e08187212 */ /* 0x000fe400078eb813 */
[----:B------:R-:W-:-:S02]  /*5020*/  LOP3.LUT R13, R17, R13, R20, 0x96, !PT ;  /* 0x0000000d110d7212 */ /* 0x000fc400078e9614 */
[--C-:B------:R-:W-:Y:S02]  /*5030*/  IADD3 R23, PT, PT, R24, R26, R3.reuse ;  /* 0x0000001a18177210 */ /* 0x100fe40007ffe003 */
[C-C-:B------:R-:W-:Y:S02]  /*5040*/  SHF.L.W.U32.HI R17, R22.reuse, 0x1e, R22.reuse ;  /* 0x0000001e16117819 */ /* 0x140fe40000010e16 */
[C-C-:B------:R-:W-:Y:S02]  /*5050*/  SHF.L.W.U32.HI R20, R22.reuse, 0x13, R22.reuse ;  /* 0x0000001316147819 */ /* 0x140fe40000010e16 */
[----:B------:R-:W-:Y:S02]  /*5060*/  SHF.L.W.U32.HI R24, R22, 0xa, R22 ;  /* 0x0000000a16187819 */ /* 0x000fe40000010e16 */
[----:B------:R-:W-:Y:S02]  /*5070*/  IADD3 R13, PT, PT, R10, R13, R3 ;  /* 0x0000000d0a0d7210 */ /* 0x000fe40007ffe003 */
[----:B------:R-:W-:Y:S01]  /*5080*/  LOP3.LUT R20, R24, R17, R20, 0x96, !PT ;  /* 0x0000001118147212 */ /* 0x000fe200078e9614 */
[----:B------:R-:W-:Y:S01]  /*5090*/  IMAD.IADD R24, R6, 0x1, R23 ;  /* 0x0000000106187824 */ /* 0x000fe200078e0217 */
[----:B------:R-:W-:-:S04]  /*50a0*/  LOP3.LUT R17, R7, R18, R22, 0xe8, !PT ;  /* 0x0000001207117212 */ /* 0x000fc800078ee816 */
[----:B------:R-:W-:Y:S02]  /*50b0*/  IADD3 R23, PT, PT, R17, R23, R20 ;  /* 0x0000001711177210 */ /* 0x000fe40007ffe014 */
[C-C-:B------:R-:W-:Y:S02]  /*50c0*/  SHF.L.W.U32.HI R6, R24.reuse, 0x1a, R24.reuse ;  /* 0x0000001a18067819 */ /* 0x140fe40000010e18 */
[C-C-:B------:R-:W-:Y:S02]  /*50d0*/  SHF.L.W.U32.HI R17, R24.reuse, 0x15, R24.reuse ;  /* 0x0000001518117819 */ /* 0x140fe40000010e18 */
[----:B------:R-:W-:Y:S02]  /*50e0*/  SHF.L.W.U32.HI R20, R24, 0x7, R24 ;  /* 0x0000000718147819 */ /* 0x000fe40000010e18 */
[----:B------:R-:W-:Y:S02]  /*50f0*/  LOP3.LUT R25, R19, R24, R14, 0xb8, !PT ;  /* 0x0000001813197212 */ /* 0x000fe400078eb80e */
[----:B------:R-:W-:-:S02]  /*5100*/  LOP3.LUT R17, R20, R6, R17, 0x96, !PT ;  /* 0x0000000614117212 */ /* 0x000fc400078e9611 */
[--C-:B------:R-:W-:Y:S02]  /*5110*/  SHF.L.W.U32.HI R6, R11, 0x19, R11.reuse ;  /* 0x000000190b067819 */ /* 0x100fe40000010e0b */
[----:B------:R-:W-:Y:S01]  /*5120*/  IADD3 R20, PT, PT, R17, UR7, R8 ;  /* 0x0000000711147c10 */ /* 0x000fe2000fffe008 */
[----:B------:R-:W0:Y:S01]  /*5130*/  LDCU.128 UR4, c[0x3][0xe0] ;  /* 0x00c01c00ff0477ac */ /* 0x000e220008000c00 */
[--C-:B------:R-:W-:Y:S02]  /*5140*/  SHF.L.W.U32.HI R17, R11, 0xe, R11.reuse ;  /* 0x0000000e0b117819 */ /* 0x100fe40000010e0b */
[----:B------:R-:W-:Y:S02]  /*5150*/  SHF.R.U32.HI R8, RZ, 0x3, R11 ;  /* 0x00000003ff087819 */ /* 0x000fe4000001160b */
[----:B------:R-:W-:Y:S02]  /*5160*/  IADD3 R20, PT, PT, R25, R20, R4 ;  /* 0x0000001419147210 */ /* 0x000fe40007ffe004 */
[----:B------:R-:W-:-:S02]  /*5170*/  LOP3.LUT R6, R8, R6, R17, 0x96, !PT ;  /* 0x0000000608067212 */ /* 0x000fc400078e9611 */
        /* <DEDUP_REMOVED lines=11> */
[----:B------:R-:W-:Y:S02]  /*5230*/  SHF.L.W.U32.HI R7, R20, 0x1e, R20 ;  /* 0x0000001e14077819 */ /* 0x000fe40000010e14 */
        /* <DEDUP_REMOVED lines=11> */
[----:B------:R-:W-:Y:S02]  /*52f0*/  SHF.L.W.U32.HI R18, R17, 0x7, R17 ;  /* 0x0000000711127819 */ /* 0x000fe40000010e11 */
[----:B------:R-:W-:Y:S02]  /*5300*/  SHF.L.W.U32.HI R29, R7, 0x13, R7 ;  /* 0x00000013071d7819 */ /* 0x000fe40000010e07 */
[----:B------:R-:W-:-:S02]  /*5310*/  LOP3.LUT R19, R18, R8, R19, 0x96, !PT ;  /* 0x0000000812137212 */ /* 0x000fc400078e9613 */
[----:B------:R-:W-:Y:S02]  /*5320*/  SHF.L.W.U32.HI R8, R7, 0x1e, R7 ;  /* 0x0000001e07087819 */ /* 0x000fe40000010e07 */
[----:B------:R-:W-:Y:S02]  /*5330*/  IADD3 R14, PT, PT, R19, UR5, R14 ;  /* 0x00000005130e7c10 */ /* 0x000fe4000fffe00e */
[----:B------:R-:W-:-:S04]  /*5340*/  LOP3.LUT R19, R24, R17, R25, 0xb8, !PT ;  /* 0x0000001118137212 */ /* 0x000fc800078eb819 */
[----:B------:R-:W-:Y:S02]  /*5350*/  IADD3 R19, PT, PT, R19, R14, R16 ;  /* 0x0000000e13137210 */ /* 0x000fe40007ffe010 */
[--C-:B------:R-:W-:Y:S02]  /*5360*/  SHF.L.W.U32.HI R14, R7, 0xa, R7.reuse ;  /* 0x0000000a070e7819 */ /* 0x100fe40000010e07 */
[----:B------:R-:W-:Y:S02]  /*5370*/  LOP3.LUT R16, R23, R20, R7, 0xe8, !PT ;  /* 0x0000001417107212 */ /* 0x000fe400078ee807 */
[----:B------:R-:W-:Y:S01]  /*5380*/  LOP3.LUT R8, R14, R8, R29, 0x96, !PT ;  /* 0x000000080e087212 */ /* 0x000fe200078e961d */
[----:B------:R-:W-:-:S03]  /*5390*/  IMAD.IADD R14, R22, 0x1, R19 ;  /* 0x00000001160e7824 */ /* 0x000fc600078e0213 */
[----:B------:R-:W-:Y:S02]  /*53a0*/  IADD3 R8, PT, PT, R16, R19, R8 ;  /* 0x0000001310087210 */ /* 0x000fe40007ffe008 */
[C-C-:B------:R-:W-:Y:S02]  /*53b0*/  SHF.L.W.U32.HI R16, R14.reuse, 0x1a, R14.reuse ;  /* 0x0000001a0e107819 */ /* 0x140fe40000010e0e */
[C-C-:B------:R-:W-:Y:S02]  /*53c0*/  SHF.L.W.U32.HI R19, R14.reuse, 0x15, R14.reuse ;  /* 0x000000150e137819 */ /* 0x140fe40000010e0e */
[----:B------:R-:W-:Y:S02]  /*53d0*/  SHF.L.W.U32.HI R18, R14, 0x7, R14 ;  /* 0x000000070e127819 */ /* 0x000fe40000010e0e */
[----:B------:R-:W-:Y:S02]  /*53e0*/  SHF.L.W.U32.HI R2, R8, 0x1e, R8 ;  /* 0x0000001e08027819 */ /* 0x000fe40000010e08 */
[----:B------:R-:W-:-:S02]  /*53f0*/  LOP3.LUT R19, R18, R16, R19, 0x96, !PT ;  /* 0x0000001012137212 */ /* 0x000fc400078e9613 */
[----:B------:R-:W-:Y:S02]  /*5400*/  LOP3.LUT R18, R25, R14, R17, 0xb8, !PT ;  /* 0x0000000e19127212 */ /* 0x000fe400078eb811 */
[----:B------:R-:W-:-:S04]  /*5410*/  IADD3 R19, PT, PT, R19, UR6, R24 ;  /* 0x0000000613137c10 */ /* 0x000fc8000fffe018 */
[----:B------:R-:W-:-:S05]  /*5420*/  IADD3 R18, PT, PT, R18, R19, R9 ;  /* 0x0000001312127210 */ /* 0x000fca0007ffe009 */
[----:B------:R-:W-:-:S05]  /*5430*/  IMAD.IADD R9, R23, 0x1, R18 ;  /* 0x0000000117097824 */ /* 0x000fca00078e0212 */
[C-C-:B------:R-:W-:Y:S02]  /*5440*/  SHF.L.W.U32.HI R16, R9.reuse, 0x1a, R9.reuse ;  /* 0x0000001a09107819 */ /* 0x140fe40000010e09 */
[C-C-:B------:R-:W-:Y:S02]  /*5450*/  SHF.L.W.U32.HI R19, R9.reuse, 0x15, R9.reuse ;  /* 0x0000001509137819 */ /* 0x140fe40000010e09 */
[----:B------:R-:W-:-:S04]  /*5460*/  SHF.L.W.U32.HI R22, R9, 0x7, R9 ;  /* 0x0000000709167819 */ /* 0x000fc80000010e09 */
[----:B------:R-:W-:-:S04]  /*5470*/  LOP3.LUT R16, R22, R16, R19, 0x96, !PT ;  /* 0x0000001016107212 */ /* 0x000fc800078e9613 */
[----:B------:R-:W-:Y:S01]  /*5480*/  IADD3 R25, PT, PT, R16, UR7, R25 ;  /* 0x0000000710197c10 */ /* 0x000fe2000fffe019 */
[----:B------:R-:W0:Y:S01]  /*5490*/  LDCU.128 UR4, c[0x3][0xf0] ;  /* 0x00c01e00ff0477ac */ /* 0x000e220008000c00 */
[----:B------:R-:W-:-:S04]  /*54a0*/  LOP3.LUT R16, R17, R9, R14, 0xb8, !PT ;  /* 0x0000000911107212 */ /* 0x000fc800078eb80e */
[----:B------:R-:W-:-:S05]  /*54b0*/  IADD3 R21, PT, PT, R16, R25, R21 ;  /* 0x0000001910157210 */ /* 0x000fca0007ffe015 */
[----:B------:R-:W-:-:S05]  /*54c0*/  IMAD.IADD R16, R20, 0x1, R21 ;  /* 0x0000000114107824 */ /* 0x000fca00078e0215 */
[C-C-:B------:R-:W-:Y:S02]  /*54d0*/  SHF.L.W.U32.HI R19, R16.reuse, 0x1a, R16.reuse ;  /* 0x0000001a10137819 */ /* 0x140fe40000010e10 */
[C-C-:B------:R-:W-:Y:S02]  /*54e0*/  SHF.L.W.U32.HI R22, R16.reuse, 0x15, R16.reuse ;  /* 0x0000001510167819 */ /* 0x140fe40000010e10 */
[----:B------:R-:W-:-:S04]  /*54f0*/  SHF.L.W.U32.HI R23, R16, 0x7, R16 ;  /* 0x0000000710177819 */ /* 0x000fc80000010e10 */
[----:B------:R-:W-:Y:S02]  /*5500*/  LOP3.LUT R24, R23, R19, R22, 0x96, !PT ;  /* 0x0000001317187212 */ /* 0x000fe400078e9616 */
[C-C-:B------:R-:W-:Y:S02]  /*5510*/  SHF.L.W.U32.HI R19, R8.reuse, 0x13, R8.reuse ;  /* 0x0000001308137819 */ /* 0x140fe40000010e08 */
[----:B------:R-:W-:Y:S02]  /*5520*/  SHF.L.W.U32.HI R22, R8, 0xa, R8 ;  /* 0x0000000a08167819 */ /* 0x000fe40000010e08 */
[----:B0-----:R-:W-:Y:S02]  /*5530*/  IADD3 R24, PT, PT, R24, UR4, R17 ;  /* 0x0000000418187c10 */ /* 0x001fe4000fffe011 */
[----:B------:R-:W-:Y:S02]  /*5540*/  LOP3.LUT R19, R22, R2, R19, 0x96, !PT ;  /* 0x0000000216137212 */ /* 0x000fe400078e9613 */
[----:B------:R-:W-:-:S02]  /*5550*/  LOP3.LUT R2, R14, R16, R9, 0xb8, !PT ;  /* 0x000000100e027212 */ /* 0x000fc400078eb809 */
[----:B------:R-:W-:Y:S02]  /*5560*/  LOP3.LUT R17, R20, R7, R8, 0xe8, !PT ;  /* 0x0000000714117212 */ /* 0x000fe400078ee808 */
        /* <DEDUP_REMOVED lines=10> */
[----:B------:R-:W-:Y:S01]  /*5610*/  LOP3.LUT R18, R7, R8, R17, 0xe8, !PT ;  /* 0x0000000807127212 */ /* 0x000fe200078ee811 */
[----:B------:R-:W-:Y:S01]  /*5620*/  IMAD.IADD R7, R6, 0x1, R13 ;  /* 0x0000000106077824 */ /* 0x000fe200078e020d */
[----:B------:R-:W-:Y:S02]  /*5630*/  LOP3.LUT R23, R22, R20, R23, 0x96, !PT ;  /* 0x0000001416177212 */ /* 0x000fe400078e9617 */
[----:B------:R-:W-:Y:S02]  /*5640*/  IADD3 R6, PT, PT, R18, R21, R10 ;  /* 0x0000001512067210 */ /* 0x000fe40007ffe00a */
[----:B------:R-:W-:Y:S02]  /*5650*/  IADD3 R19, PT, PT, R23, UR5, R14 ;  /* 0x0000000517137c10 */ /* 0x000fe4000fffe00e */
[----:B------:R-:W-:-:S02]  /*5660*/  LOP3.LUT R20, R9, R3, R16, 0xb8, !PT ;  /* 0x0000000309147212 */ /* 0x000fc400078eb810 */
[C-C-:B------:R-:W-:Y:S02]  /*5670*/  SHF.L.W.U32.HI R14, R27.reuse, 0xf, R27.reuse ;  /* 0x0000000f1b0e7819 */ /* 0x140fe40000010e1b */
[--C-:B------:R-:W-:Y:S02]  /*5680*/  SHF.L.W.U32.HI R13, R27, 0xd, R27.reuse ;  /* 0x0000000d1b0d7819 */ /* 0x100fe40000010e1b */
[----:B------:R-:W-:Y:S02]  /*5690*/  SHF.R.U32.HI R27, RZ, 0xa, R27 ;  /* 0x0000000aff1b7819 */ /* 0x000fe4000001161b */
[C-C-:B------:R-:W-:Y:S02]  /*56a0*/  SHF.L.W.U32.HI R10, R6.reuse, 0x1e, R6.reuse ;  /* 0x0000001e060a7819 */ /* 0x140fe40000010e06 */
[C-C-:B------:R-:W-:Y:S02]  /*56b0*/  SHF.L.W.U32.HI R21, R6.reuse, 0x13, R6.reuse ;  /* 0x0000001306157819 */ /* 0x140fe40000010e06 */
[----:B------:R-:W-:-:S02]  /*56c0*/  SHF.L.W.U32.HI R18, R6, 0xa, R6 ;  /* 0x0000000a06127819 */ /* 0x000fc40000010e06 */
[----:B------:R-:W-:Y:S02]  /*56d0*/  IADD3 R19, PT, PT, R20, R19, R7 ;  /* 0x0000001314137210 */ /* 0x000fe40007ffe007 */
[----:B------:R-:W-:Y:S02]  /*56e0*/  LOP3.LUT R14, R27, R14, R13, 0x96, !PT ;  /* 0x0000000e1b0e7212 */ /* 0x000fe400078e960d */
[----:B------:R-:W-:Y:S01]  /*56f0*/  LOP3.LUT R13, R18, R10, R21, 0x96, !PT ;  /* 0x0000000a120d7212 */ /* 0x000fe200078e9615 */
[C---:B------:R-:W-:Y:S01]  /*5700*/  IMAD.IADD R10, R8.reuse, 0x1, R19 ;  /* 0x00000001080a7824 */ /* 0x040fe200078e0213 */
[----:B------:R-:W-:Y:S02]  /*5710*/  LOP3.LUT R8, R8, R17, R6, 0xe8, !PT ;  /* 0x0000001108087212 */ /* 0x000fe400078ee806 */
[----:B------:R-:W-:Y:S02]  /*5720*/  SHF.L.W.U32.HI R18, R12, 0x19, R12 ;  /* 0x000000190c127819 */ /* 0x000fe40000010e0c */
[----:B------:R-:W-:-:S02]  /*5730*/  SHF.L.W.U32.HI R22, R10, 0x1a, R10 ;  /* 0x0000001a0a167819 */ /* 0x000fc40000010e0a */
[C-C-:B------:R-:W-:Y:S02]  /*5740*/  SHF.L.W.U32.HI R23, R10.reuse, 0x15, R10.reuse ;  /* 0x000000150a177819 */ /* 0x140fe40000010e0a */
[----:B------:R-:W-:Y:S02]  /*5750*/  SHF.L.W.U32.HI R24, R10, 0x7, R10 ;  /* 0x000000070a187819 */ /* 0x000fe40000010e0a */
[--C-:B------:R-:W-:Y:S02]  /*5760*/  SHF.L.W.U32.HI R21, R12, 0xe, R12.reuse ;  /* 0x0000000e0c157819 */ /* 0x100fe40000010e0c */
[----:B------:R-:W-:Y:S02]  /*5770*/  SHF.R.U32.HI R20, RZ, 0x3, R12 ;  /* 0x00000003ff147819 */ /* 0x000fe4000001160c */
[----:B------:R-:W-:Y:S02]  /*5780*/  IADD3 R13, PT, PT, R8, R2, R13 ;  /* 0x00000002080d7210 */ /* 0x000fe40007ffe00d */
[----:B------:R-:W-:-:S02]  /*5790*/  LOP3.LUT R22, R24, R22, R23, 0x96, !PT ;  /* 0x0000001618167212 */ /* 0x000fc400078e9617 */
[----:B------:R-:W-:Y:S02]  /*57a0*/  LOP3.LUT R18, R20, R18, R21, 0x96, !PT ;  /* 0x0000001214127212 */ /* 0x000fe400078e9615 */
[----:B------:R-:W-:Y:S02]  /*57b0*/  IADD3 R11, PT, PT, R11, R14, R4 ;  /* 0x0000000e0b0b7210 */ /* 0x000fe40007ffe004 */
[C-C-:B------:R-:W-:Y:S02]  /*57c0*/  SHF.L.W.U32.HI R2, R13.reuse, 0x1e, R13.reuse ;  /* 0x0000001e0d027819 */ /* 0x140fe40000010e0d */
[C-C-:B------:R-:W-:Y:S02]  /*57d0*/  SHF.L.W.U32.HI R21, R13.reuse, 0x13, R13.reuse ;  /* 0x000000130d157819 */ /* 0x140fe40000010e0d */
[----:B------:R-:W-:Y:S02]  /*57e0*/  SHF.L.W.U32.HI R4, R13, 0xa, R13 ;  /* 0x0000000a0d047819 */ /* 0x000fe40000010e0d */
[----:B------:R-:W-:-:S02]  /*57f0*/  IADD3 R22, PT, PT, R22, UR6, R9 ;  /* 0x0000000616167c10 */ /* 0x000fc4000fffe009 */
[----:B------:R-:W-:Y:S02]  /*5800*/  LOP3.LUT R2, R4, R2, R21, 0x96, !PT ;  /* 0x0000000204027212 */ /* 0x000fe400078e9615 */
[----:B------:R-:W-:Y:S02]  /*5810*/  IADD3 R11, PT, PT, R22, R11, R18 ;  /* 0x0000000b160b7210 */ /* 0x000fe40007ffe012 */
[----:B------:R-:W-:Y:S02]  /*5820*/  LOP3.LUT R4, R17, R6, R13, 0xe8, !PT ;  /* 0x0000000611047212 */ /* 0x000fe400078ee80d */
[----:B------:R-:W-:Y:S02]  /*5830*/  LOP3.LUT R8, R16, R10, R3, 0xb8, !PT ;  /* 0x0000000a10087212 */ /* 0x000fe400078eb803 */
[----:B------:R-:W-:Y:S02]  /*5840*/  IADD3 R2, PT, PT, R4, R19, R2 ;  /* 0x0000001304027210 */ /* 0x000fe40007ffe002 */
[C---:B------:R-:W-:Y:S01]  /*5850*/  SHF.L.W.U32.HI R9, R7.reuse, 0xd, R7 ;  /* 0x0000000d07097819 */ /* 0x040fe20000010e07 */
[----:B------:R-:W-:Y:S01]  /*5860*/  IMAD.IADD R4, R8, 0x1, R11 ;  /* 0x0000000108047824 */ /* 0x000fe200078e020b */
[----:B------:R-:W-:-:S02]  /*5870*/  SHF.L.W.U32.HI R8, R7, 0xf, R7 ;  /* 0x0000000f07087819 */ /* 0x000fc40000010e07 */
[----:B------:R-:W-:Y:S01]  /*5880*/  SHF.R.U32.HI R7, RZ, 0xa, R7 ;  /* 0x0000000aff077819 */ /* 0x000fe20000011607 */
[----:B------:R-:W-:Y:S01]  /*5890*/  IMAD.IADD R17, R17, 0x1, R4 ;  /* 0x0000000111117824 */ /* 0x000fe200078e0204 */
[C-C-:B------:R-:W-:Y:S02]  /*58a0*/  SHF.L.W.U32.HI R11, R2.reuse, 0x1e, R2.reuse ;  /* 0x0000001e020b7819 */ /* 0x140fe40000010e02 */
[C-C-:B------:R-:W-:Y:S02]  /*58b0*/  SHF.L.W.U32.HI R14, R2.reuse, 0x13, R2.reuse ;  /* 0x00000013020e7819 */ /* 0x140fe40000010e02 */
[----:B------:R-:W-:Y:S02]  /*58c0*/  SHF.L.W.U32.HI R18, R2, 0xa, R2 ;  /* 0x0000000a02127819 */ /* 0x000fe40000010e02 */
[C-C-:B------:R-:W-:Y:S02]  /*58d0*/  SHF.L.W.U32.HI R19, R17.reuse, 0x1a, R17.reuse ;  /* 0x0000001a11137819 */ /* 0x140fe40000010e11 */
[----:B------:R-:W-:-:S02]  /*58e0*/  SHF.L.W.U32.HI R20, R17, 0x15, R17 ;  /* 0x0000001511147819 */ /* 0x000fc40000010e11 */
[----:B------:R-:W-:Y:S02]  /*58f0*/  SHF.L.W.U32.HI R21, R17, 0x7, R17 ;  /* 0x0000000711157819 */ /* 0x000fe40000010e11 */
[----:B------:R-:W-:Y:S02]  /*5900*/  LOP3.LUT R7, R7, R8, R9, 0x96, !PT ;  /* 0x0000000807077212 */ /* 0x000fe400078e9609 */
[----:B------:R-:W-:Y:S01]  /*5910*/  LOP3.LUT R11, R18, R11, R14, 0x96, !PT ;  /* 0x0000000b120b7212 */ /* 0x000fe200078e960e */
[----:B------:R-:W0:Y:S01]  /*5920*/  LDC.64 R8, c[0x0][0x388] ;  /* 0x0000e200ff087b82 */ /* 0x000e220000000a00 */
[----:B------:R-:W-:Y:S02]  /*5930*/  LOP3.LUT R19, R21, R19, R20, 0x96, !PT ;  /* 0x0000001315137212 */ /* 0x000fe400078e9614 */
[----:B------:R-:W-:Y:S02]  /*5940*/  LOP3.LUT R14, R6, R13, R2, 0xe8, !PT ;  /* 0x0000000d060e7212 */ /* 0x000fe400078ee802 */
[----:B------:R-:W-:-:S02]  /*5950*/  IADD3 R12, PT, PT, R12, R7, R15 ;  /* 0x000000070c0c7210 */ /* 0x000fc40007ffe00f */
[----:B------:R-:W-:Y:S02]  /*5960*/  IADD3 R19, PT, PT, R19, UR7, R16 ;  /* 0x0000000713137c10 */ /* 0x000fe4000fffe010 */
[----:B------:R-:W-:Y:S02]  /*5970*/  IADD3 R4, PT, PT, R14, R4, R11 ;  /* 0x000000040e047210 */ /* 0x000fe40007ffe00b */
[----:B------:R-:W-:Y:S02]  /*5980*/  IADD3 R12, PT, PT, R19, R12, R5 ;  /* 0x0000000c130c7210 */ /* 0x000fe40007ffe005 */
[C-C-:B------:R-:W-:Y:S02]  /*5990*/  SHF.L.W.U32.HI R7, R4.reuse, 0x1e, R4.reuse ;  /* 0x0000001e04077819 */ /* 0x140fe40000010e04 */
[C-C-:B------:R-:W-:Y:S02]  /*59a0*/  SHF.L.W.U32.HI R14, R4.reuse, 0x13, R4.reuse ;  /* 0x00000013040e7819 */ /* 0x140fe40000010e04 */
[----:B------:R-:W-:-:S02]  /*59b0*/  SHF.L.W.U32.HI R11, R4, 0xa, R4 ;  /* 0x0000000a040b7819 */ /* 0x000fc40000010e04 */
[----:B------:R-:W-:Y:S01]  /*59c0*/  LOP3.LUT R5, R3, R17, R10, 0xb8, !PT ;  /* 0x0000001103057212 */ /* 0x000fe200078eb80a */
[----:B------:R-:W-:Y:S01]  /*59d0*/  VIADD R10, R10, UR18 ;  /* 0x000000120a0a7c36 */ /* 0x000fe20008000000 */
[----:B------:R-:W-:Y:S01]  /*59e0*/  LOP3.LUT R14, R11, R7, R14, 0x96, !PT ;  /* 0x000000070b0e7212 */ /* 0x000fe200078e960e */
[----:B------:R-:W-:Y:S01]  /*59f0*/  VIADD R7, R3, UR19 ;  /* 0x0000001303077c36 */ /* 0x000fe20008000000 */
[----:B------:R-:W-:Y:S01]  /*5a00*/  LOP3.LUT R3, R13, R2, R4, 0xe8, !PT ;  /* 0x000000020d037212 */ /* 0x000fe200078ee804 */
[----:B------:R-:W-:Y:S01]  /*5a10*/  IMAD.IADD R5, R5, 0x1, R12 ;  /* 0x0000000105057824 */ /* 0x000fe200078e020c */
[----:B------:R-:W-:Y:S01]  /*5a20*/  PRMT R15, R10, 0x123, RZ ;  /* 0x000001230a0f7816 */ /* 0x000fe200000000ff */
[----:B------:R-:W-:Y:S01]  /*5a30*/  VIADD R17, R17, UR17 ;  /* 0x0000001111117c36 */ /* 0x000fe20008000000 */
[----:B------:R-:W-:Y:S01]  /*5a40*/  PRMT R19, R7, 0x123, RZ ;  /* 0x0000012307137816 */ /* 0x000fe200000000ff */
[----:B------:R-:W-:Y:S01]  /*5a50*/  VIADD R13, R13, UR15 ;  /* 0x0000000f0d0d7c36 */ /* 0x000fe20008000000 */
[----:B------:R-:W-:Y:S01]  /*5a60*/  IADD3 R3, PT, PT, R3, R5, R14 ;  /* 0x0000000503037210 */ /* 0x000fe20007ffe00e */
[----:B------:R-:W-:Y:S01]  /*5a70*/  VIADD R2, R2, UR14 ;  /* 0x0000000e02027c36 */ /* 0x000fe20008000000 */
[----:B------:R-:W-:Y:S01]  /*5a80*/  IADD3 R6, PT, PT, R6, UR16, R5 ;  /* 0x0000001006067c10 */ /* 0x000fe2000fffe005 */
[----:B------:R-:W-:Y:S01]  /*5a90*/  VIADD R4, R4, UR13 ;  /* 0x0000000d04047c36 */ /* 0x000fe20008000000 */
[----:B------:R-:W-:Y:S01]  /*5aa0*/  PRMT R13, R13, 0x123, RZ ;  /* 0x000001230d0d7816 */ /* 0x000fe200000000ff */
[----:B------:R-:W-:Y:S01]  /*5ab0*/  VIADD R3, R3, UR12 ;  /* 0x0000000c03037c36 */ /* 0x000fe20008000000 */
[----:B------:R-:W-:Y:S01]  /*5ac0*/  PRMT R7, R2, 0x123, RZ ;  /* 0x0000012302077816 */ /* 0x000fe200000000ff */
[----:B0-----:R-:W-:Y:S01]  /*5ad0*/  IMAD.WIDE R8, R0, 0x4, R8 ;  /* 0x0000000400087825 */ /* 0x001fe200078e0208 */
[----:B------:R-:W-:-:S02]  /*5ae0*/  PRMT R5, R4, 0x123, RZ ;  /* 0x0000012304057816 */ /* 0x000fc400000000ff */
[----:B------:R-:W-:Y:S02]  /*5af0*/  PRMT R17, R17, 0x123, RZ ;  /* 0x0000012311117816 */ /* 0x000fe400000000ff */
[----:B------:R-:W-:Y:S01]  /*5b00*/  PRMT R11, R6, 0x123, RZ ;  /* 0x00000123060b7816 */ /* 0x000fe200000000ff */
[----:B------:R-:W-:Y:S01]  /*5b10*/  STG.E desc[UR24][R8.64+0xc], R13 ;  /* 0x00000c0d08007986 */ /* 0x000fe2000c101918 */
[----:B------:R-:W-:-:S03]  /*5b20*/  PRMT R3, R3, 0x123, RZ ;  /* 0x0000012303037816 */ /* 0x000fc600000000ff */
[----:B------:R-:W-:Y:S04]  /*5b30*/  STG.E desc[UR24][R8.64+0x1c], R19 ;  /* 0x00001c1308007986 */ /* 0x000fe8000c101918 */
[----:B------:R-:W-:Y:S04]  /*5b40*/  STG.E desc[UR24][R8.64+0x8], R7 ;  /* 0x0000080708007986 */ /* 0x000fe8000c101918 */
[----:B------:R-:W-:Y:S04]  /*5b50*/  STG.E desc[UR24][R8.64+0x18], R15 ;  /* 0x0000180f08007986 */ /* 0x000fe8000c101918 */
[----:B------:R-:W-:Y:S04]  /*5b60*/  STG.E desc[UR24][R8.64+0x4], R5 ;  /* 0x0000040508007986 */ /* 0x000fe8000c101918 */
[----:B------:R-:W-:Y:S04]  /*5b70*/  STG.E desc[UR24][R8.64+0x14], R17 ;  /* 0x0000141108007986 */ /* 0x000fe8000c101918 */
[----:B------:R-:W-:Y:S04]  /*5b80*/  STG.E desc[UR24][R8.64+0x10], R11 ;  /* 0x0000100b08007986 */ /* 0x000fe8000c101918 */
[----:B------:R-:W-:Y:S01]  /*5b90*/  STG.E desc[UR24][R8.64], R3 ;  /* 0x0000000308007986 */ /* 0x000fe2000c101918 */
[----:B------:R-:W-:Y:S05]  /*5ba0*/  EXIT ;  /* 0x000000000000794d */ /* 0x000fea0003800000 */
.L_x_0:
[----:B------:R-:W-:-:S00]  /*5bb0*/  BRA `(.L_x_0) ;  /* 0xfffffffc00fc7947 */ /* 0x000fc0000383ffff */
[----:B------:R-:W-:-:S00]  /*5bc0*/  NOP ;  /* 0x0000000000007918 */ /* 0x000fc00000000000 */
        /* <DEDUP_REMOVED lines=11> */
.L_x_2:


//--------------------- .text._Z15sha256_gpu_hashILi84EEvijPvPjS1_ --------------------------
	.section	.text._Z15sha256_gpu_hashILi84EEvijPvPjS1_,"ax",@progbits
	.align	128
        .global         _Z15sha256_gpu_hashILi84EEvijPvPjS1_
        .type           _Z15sha256_gpu_hashILi84EEvijPvPjS1_,@function
        .size           _Z15sha256_gpu_hashILi84EEvijPvPjS1_,(.L_x_3 - _Z15sha256_gpu_hashILi84EEvijPvPjS1_)
        .other          _Z15sha256_gpu_hashILi84EEvijPvPjS1_,@"STO_CUDA_ENTRY STV_DEFAULT"
_Z15sha256_gpu_hashILi84EEvijPvPjS1_:
.text._Z15sha256_gpu_hashILi84EEvijPvPjS1_:
        /* <DEDUP_REMOVED lines=22> */
[----:B---3--:R-:W-:Y:S01]  /*0160*/  IMAD.WIDE.U32 R10, R0, 0x4, R10 ;  /* 0x00000004000a7825 */ /* 0x008fe200078e000a */
[----:B------:R-:W3:Y:S04]  /*0170*/  LDCU UR29, c[0x3][0x110] ;  /* 0x00c02200ff1d77ac */ /* 0x000ee80008000800 */
[----:B------:R-:W3:Y:S04]  /*0180*/  LDG.E R2, desc[UR24][R10.64] ;  /* 0x000000180a027981 */ /* 0x000ee8000c1e1900 */
[----:B------:R-:W3:Y:S04]  /*0190*/  LDG.E R3, desc[UR24][R10.64+0x4] ;  /* 0x000004180a037981 */ /* 0x000ee8000c1e1900 */
[----:B------:R-:W3:Y:S04]  /*01a0*/  LDG.E R4, desc[UR24][R10.64+0x8] ;  /* 0x000008180a047981 */ /* 0x000ee8000c1e1900 */
[----:B------:R-:W3:Y:S04]  /*01b0*/  LDG.E R5, desc[UR24][R10.64+0xc] ;  /* 0x00000c180a057981 */ /* 0x000ee8000c1e1900 */
[----:B------:R-:W3:Y:S04]  /*01c0*/  LDG.E R6, desc[UR24][R10.64+0x10] ;  /* 0x000010180a067981 */ /* 0x000ee8000c1e1900 */
[----:B------:R-:W3:Y:S01]  /*01d0*/  LDG.E R7, desc[UR24][R10.64+0x14] ;  /* 0x000014180a077981 */ /* 0x000ee2000c1e1900 */
[----:B----4-:R-:W-:-:S02]  /*01e0*/  USHF.L.W.U32.HI UR8, UR16, 0x1a, UR16 ;  /* 0x0000001a10087899 */ /* 0x010fc40008010e10 */
[----:B------:R-:W-:Y:S01]  /*01f0*/  USHF.L.W.U32.HI UR9, UR16, 0x15, UR16 ;  /* 0x0000001510097899 */ /* 0x000fe20008010e10 */
[----:B--2---:R-:W2:Y:S01]  /*0200*/  LDG.E R8, desc[UR24][R10.64+0x18] ;  /* 0x000018180a087981 */ /* 0x004ea2000c1e1900 */
[----:B------:R-:W-:-:S03]  /*0210*/  USHF.L.W.U32.HI UR10, UR16, 0x7, UR16 ;  /* 0x00000007100a7899 */ /* 0x000fc60008010e10 */
[----:B------:R4:W2:Y:S01]  /*0220*/  LDG.E R9, desc[UR24][R10.64+0x1c] ;  /* 0x00001c180a097981 */ /* 0x0008a2000c1e1900 */
        /* <DEDUP_REMOVED lines=23> */
[----:B------:R-:W-:-:S04]  /*03a0*/  USHF.L.W.U32.HI UR8, UR31, 0x7, UR31 ;  /* 0x000000071f087899 */ /* 0x000fc80008010e1f */
[----:B------:R-:W-:-:S04]  /*03b0*/  ULOP3.LUT UR5, UR8, UR5, UR6, 0x96, !UPT ;  /* 0x0000000508057292 */ /* 0x000fc8000f8e9606 */
[----:B------:R-:W-:Y:S01]  /*03c0*/  UIADD3 UR5, UPT, UPT, UR5, UR16, URZ ;  /* 0x0000001005057290 */ /* 0x000fe2000fffe0ff */
[----:B----4-:R-:W-:-:S05]  /*03d0*/  PRMT R10, R13, 0x123, RZ ;  /* 0x000001230d0a7816 */ /* 0x010fca00000000ff */
[----:B------:R-:W-:Y:S01]  /*03e0*/  IMAD.U32 R11, RZ, RZ, UR5 ;  /* 0x00000005ff0b7e24 */ /* 0x000fe2000f8e00ff */
[----:B------:R-:W-:-:S04]  /*03f0*/  ULOP3.LUT UR5, UR11, UR31, UR30, 0xb8, !UPT ;  /* 0x0000001f0b057292 */ /* 0x000fc8000f8eb81e */
[----:B------:R-:W-:-:S05]  /*0400*/  IADD3 R18, PT, PT, R10, UR7, R11 ;  /* 0x000000070a127c10 */ /* 0x000fca000fffe00b */
[----:B------:R-:W-:-:S04]  /*0410*/  VIADD R18, R18, UR5 ;  /* 0x0000000512127c36 */ /* 0x000fc80008000000 */
[----:B------:R-:W-:-:S05]  /*0420*/  VIADD R20, R18, UR12 ;  /* 0x0000000c12147c36 */ /* 0x000fca0008000000 */
[C-C-:B------:R-:W-:Y:S02]  /*0430*/  SHF.L.W.U32.HI R11, R20.reuse, 0x1a, R20.reuse ;  /* 0x0000001a140b7819 */ /* 0x140fe40000010e14 */
[C-C-:B------:R-:W-:Y:S02]  /*0440*/  SHF.L.W.U32.HI R12, R20.reuse, 0x15, R20.reuse ;  /* 0x00000015140c7819 */ /* 0x140fe40000010e14 */
[----:B------:R-:W-:Y:S01]  /*0450*/  SHF.L.W.U32.HI R13, R20, 0x7, R20 ;  /* 0x00000007140d7819 */ /* 0x000fe20000010e14 */
[----:B------:R-:W-:Y:S02]  /*0460*/  USHF.L.W.U32.HI UR5, UR12, 0x1e, UR12 ;  /* 0x0000001e0c057899 */ /* 0x000fe40008010e0c */
[----:B------:R-:W-:Y:S01]  /*0470*/  USHF.L.W.U32.HI UR6, UR12, 0x13, UR12 ;  /* 0x000000130c067899 */ /* 0x000fe20008010e0c */
[----:B------:R-:W-:Y:S01]  /*0480*/  LOP3.LUT R11, R13, R11, R12, 0x96, !PT ;  /* 0x0000000b0d0b7212 */ /* 0x000fe200078e960c */
[----:B------:R-:W-:Y:S01]  /*0490*/  USHF.L.W.U32.HI UR7, UR12, 0xa, UR12 ;  /* 0x0000000a0c077899 */ /* 0x000fe20008010e0c */
[----:B------:R-:W-:-:S02]  /*04a0*/  IMAD.U32 R12, RZ, RZ, UR20 ;  /* 0x00000014ff0c7e24 */ /* 0x000fc4000f8e00ff */
[----:B------:R-:W-:Y:S01]  /*04b0*/  IMAD.U32 R13, RZ, RZ, UR31 ;  /* 0x0000001fff0d7e24 */ /* 0x000fe2000f8e00ff */
[----:B------:R-:W-:Y:S02]  /*04c0*/  ULOP3.LUT UR8, UR14, UR13, UR12, 0xe8, !UPT ;  /* 0x0000000d0e087292 */ /* 0x000fe4000f8ee80c */
[----:B------:R-:W-:Y:S01]  /*04d0*/  ULOP3.LUT UR5, UR7, UR5, UR6, 0x96, !UPT ;  /* 0x0000000507057292 */ /* 0x000fe2000f8e9606 */
[----:B------:R-:W-:Y:S02]  /*04e0*/  IADD3 R11, PT, PT, R11, UR11, R12 ;  /* 0x0000000b0b0b7c10 */ /* 0x000fe4000fffe00c */
[----:B------:R-:W-:Y:S01]  /*04f0*/  LOP3.LUT R14, R20, UR30, R13, 0xac, !PT ;  /* 0x0000001e140e7c12 */ /* 0x000fe2000f8eac0d */
[----:B------:R-:W-:-:S03]  /*0500*/  UIADD3 UR5, UPT, UPT, UR8, UR4, UR5 ;  /* 0x0000000408057290 */ /* 0x000fc6000fffe005 */
[----:B---3--:R-:W-:-:S05]  /*0510*/  IADD3 R14, PT, PT, R14, UR29, R11 ;  /* 0x0000001d0e0e7c10 */ /* 0x008fca000fffe00b */
[----:B------:R-:W-:-:S05]  /*0520*/  VIADD R19, R14, UR5 ;  /* 0x000000050e137c36 */ /* 0x000fca0008000000 */
[C-C-:B------:R-:W-:Y:S02]  /*0530*/  SHF.L.W.U32.HI R11, R19.reuse, 0x1a, R19.reuse ;  /* 0x0000001a130b7819 */ /* 0x140fe40000010e13 */
[C-C-:B------:R-:W-:Y:S02]  /*0540*/  SHF.L.W.U32.HI R12, R19.reuse, 0x15, R19.reuse ;  /* 0x00000015130c7819 */ /* 0x140fe40000010e13 */
[----:B------:R-:W-:Y:S01]  /*0550*/  SHF.L.W.U32.HI R13, R19, 0x7, R19 ;  /* 0x00000007130d7819 */ /* 0x000fe20000010e13 */
[----:B------:R-:W-:Y:S02]  /*0560*/  USHF.L.W.U32.HI UR4, UR5, 0x1e, UR5 ;  /* 0x0000001e05047899 */ /* 0x000fe40008010e05 */
[----:B------:R-:W-:Y:S01]  /*0570*/  USHF.L.W.U32.HI UR6, UR5, 0x13, UR5 ;  /* 0x0000001305067899 */ /* 0x000fe20008010e05 */
[----:B------:R-:W-:Y:S01]  /*0580*/  LOP3.LUT R11, R13, R11, R12, 0x96, !PT ;  /* 0x0000000b0d0b7212 */ /* 0x000fe200078e960c */
[----:B------:R-:W-:Y:S01]  /*0590*/  IMAD.U32 R12, RZ, RZ, UR21 ;  /* 0x00000015ff0c7e24 */ /* 0x000fe2000f8e00ff */
[----:B------:R-:W-:Y:S01]  /*05a0*/  USHF.L.W.U32.HI UR7, UR5, 0xa, UR5 ;  /* 0x0000000a05077899 */ /* 0x000fe20008010e05 */
[----:B------:R-:W-:Y:S01]  /*05b0*/  LOP3.LUT R17, R19, UR31, R20, 0xac, !PT ;  /* 0x0000001f13117c12 */ /* 0x000fe2000f8eac14 */
[----:B------:R-:W-:-:S02]  /*05c0*/  ULOP3.LUT UR8, UR13, UR12, UR5, 0xe8, !UPT ;  /* 0x0000000c0d087292 */ /* 0x000fc4000f8ee805 */
[----:B------:R-:W-:Y:S01]  /*05d0*/  ULOP3.LUT UR4, UR7, UR4, UR6, 0x96, !UPT ;  /* 0x0000000407047292 */ /* 0x000fe2000f8e9606 */
[----:B------:R-:W-:Y:S01]  /*05e0*/  IADD3 R11, PT, PT, R11, UR30, R12 ;  /* 0x0000001e0b0b7c10 */ /* 0x000fe2000fffe00c */
[----:B------:R-:W0:Y:S02]  /*05f0*/  LDCU.64 UR20, c[0x3][0x138] ;  /* 0x00c02700ff1477ac */ /* 0x000e240008000a00 */
[----:B------:R-:W-:-:S04]  /*0600*/  UIADD3 UR4, UPT, UPT, UR8, UR9, UR4 ;  /* 0x0000000908047290 */ /* 0x000fc8000fffe004 */
[----:B------:R-:W-:Y:S02]  /*0610*/  USHF.L.W.U32.HI UR6, UR4, 0x1e, UR4 ;  /* 0x0000001e04067899 */ /* 0x000fe40008010e04 */
[----:B------:R-:W-:Y:S02]  /*0620*/  USHF.L.W.U32.HI UR7, UR4, 0x13, UR4 ;  /* 0x0000001304077899 */ /* 0x000fe40008010e04 */
[----:B------:R-:W-:Y:S02]  /*0630*/  USHF.L.W.U32.HI UR8, UR4, 0xa, UR4 ;  /* 0x0000000a04087899 */ /* 0x000fe40008010e04 */
[----:B------:R-:W-:Y:S02]  /*0640*/  ULOP3.LUT UR9, UR5, UR12, UR4, 0xe8, !UPT ;  /* 0x0000000c05097292 */ /* 0x000fe4000f8ee804 */
[----:B------:R-:W-:-:S04]  /*0650*/  ULOP3.LUT UR6, UR8, UR6, UR7, 0x96, !UPT ;  /* 0x0000000608067292 */ /* 0x000fc8000f8e9607 */
[----:B------:R-:W-:-:S04]  /*0660*/  UIADD3 UR6, UPT, UPT, UR9, UR10, UR6 ;  /* 0x0000000a09067290 */ /* 0x000fc8000fffe006 */
[----:B------:R-:W-:Y:S02]  /*0670*/  ULOP3.LUT UR5, UR5, UR4, UR6, 0xe8, !UPT ;  /* 0x0000000405057292 */ /* 0x000fe4000f8ee806 */
[----:B------:R-:W-:Y:S02]  /*0680*/  USHF.L.W.U32.HI UR7, UR6, 0x1e, UR6 ;  /* 0x0000001e06077899 */ /* 0x000fe40008010e06 */
[----:B------:R-:W-:Y:S02]  /*0690*/  USHF.L.W.U32.HI UR8, UR6, 0x13, UR6 ;  /* 0x0000001306087899 */ /* 0x000fe40008010e06 */
[----:B------:R-:W-:Y:S01]  /*06a0*/  USHF.L.W.U32.HI UR9, UR6, 0xa, UR6 ;  /* 0x0000000a06097899 */ /* 0x000fe20008010e06 */
[----:B------:R-:W-:-:S03]  /*06b0*/  IMAD.U32 R21, RZ, RZ, UR5 ;  /* 0x00000005ff157e24 */ /* 0x000fc6000f8e00ff */
[----:B------:R-:W-:-:S06]  /*06c0*/  ULOP3.LUT UR7, UR9, UR7, UR8, 0x96, !UPT ;  /* 0x0000000709077292 */ /* 0x000fcc000f8e9608 */
[----:B------:R-:W-:Y:S01]  /*06d0*/  IADD3 R18, PT, PT, R21, UR7, R18 ;  /* 0x0000000715127c10 */ /* 0x000fe2000fffe012 */
[----:B------:R-:W1:Y:S01]  /*06e0*/  LDCU.128 UR8, c[0x3][0x20] ;  /* 0x00c00400ff0877ac */ /* 0x000e620008000c00 */
[----:B------:R-:W-:Y:S01]  /*06f0*/  IMAD.U32 R23, RZ, RZ, UR4 ;  /* 0x00000004ff177e24 */ /* 0x000fe2000f8e00ff */
[----:B------:R-:W-:-:S04]  /*0700*/  PRMT R2, R2, 0x123, RZ ;  /* 0x0000012302027816 */ /* 0x000fc800000000ff */
[----:B------:R-:W-:-:S05]  /*0710*/  IADD3 R17, PT, PT, R17, R11, R2 ;  /* 0x0000000b11117210 */ /* 0x000fca0007ffe002 */
[----:B------:R-:W-:-:S05]  /*0720*/  VIADD R16, R17, UR4 ;  /* 0x0000000411107c36 */ /* 0x000fca0008000000 */
[C-C-:B------:R-:W-:Y:S02]  /*0730*/  SHF.L.W.U32.HI R11, R16.reuse, 0x1a, R16.reuse ;  /* 0x0000001a100b7819 */ /* 0x140fe40000010e10 */
[C-C-:B------:R-:W-:Y:S02]  /*0740*/  SHF.L.W.U32.HI R12, R16.reuse, 0x15, R16.reuse ;  /* 0x00000015100c7819 */ /* 0x140fe40000010e10 */
[----:B------:R-:W-:-:S04]  /*0750*/  SHF.L.W.U32.HI R13, R16, 0x7, R16 ;  /* 0x00000007100d7819 */ /* 0x000fc80000010e10 */
[----:B------:R-:W-:Y:S01]  /*0760*/  LOP3.LUT R11, R13, R11, R12, 0x96, !PT ;  /* 0x0000000b0d0b7212 */ /* 0x000fe200078e960c */
[----:B------:R-:W-:Y:S01]  /*0770*/  IMAD.U32 R12, RZ, RZ, UR22 ;  /* 0x00000016ff0c7e24 */ /* 0x000fe2000f8e00ff */
[----:B------:R-:W-:Y:S01]  /*0780*/  PRMT R3, R3, 0x123, RZ ;  /* 0x0000012303037816 */ /* 0x000fe200000000ff */
[----:B------:R-:W3:Y:S03]  /*0790*/  LDCU UR22, c[0x3][0x134] ;  /* 0x00c02680ff1677ac */ /* 0x000ee60008000800 */
[----:B------:R-:W-:Y:S02]  /*07a0*/  IADD3 R11, PT, PT, R11, UR31, R12 ;  /* 0x0000001f0b0b7c10 */ /* 0x000fe4000fffe00c */
[----:B------:R-:W-:-:S04]  /*07b0*/  LOP3.LUT R12, R20, R16, R19, 0xb8, !PT ;  /* 0x00000010140c7212 */ /* 0x000fc800078eb813 */
[----:B------:R-:W-:-:S05]  /*07c0*/  IADD3 R12, PT, PT, R12, R11, R3 ;  /* 0x0000000b0c0c7210 */ /* 0x000fca0007ffe003 */
[----:B------:R-:W-:-:S05]  /*07d0*/  VIADD R11, R12, UR6 ;  /* 0x000000060c0b7c36 */ /* 0x000fca0008000000 */
[C-C-:B------:R-:W-:Y:S02]  /*07e0*/  SHF.L.W.U32.HI R13, R11.reuse, 0x1a, R11.reuse ;  /* 0x0000001a0b0d7819 */ /* 0x140fe40000010e0b */
[C-C-:B------:R-:W-:Y:S02]  /*07f0*/  SHF.L.W.U32.HI R22, R11.reuse, 0x15, R11.reuse ;  /* 0x000000150b167819 */ /* 0x140fe40000010e0b */
[----:B------:R-:W-:-:S04]  /*0800*/  SHF.L.W.U32.HI R15, R11, 0x7, R11 ;  /* 0x000000070b0f7819 */ /* 0x000fc80000010e0b */
[----:B------:R-:W-:Y:S02]  /*0810*/  LOP3.LUT R13, R15, R13, R22, 0x96, !PT ;  /* 0x0000000d0f0d7212 */ /* 0x000fe400078e9616 */
[----:B------:R-:W-:Y:S02]  /*0820*/  PRMT R4, R4, 0x123, RZ ;  /* 0x0000012304047816 */ /* 0x000fe400000000ff */
[----:B------:R-:W-:Y:S02]  /*0830*/  IADD3 R13, PT, PT, R13, UR23, R20 ;  /* 0x000000170d0d7c10 */ /* 0x000fe4000fffe014 */
        /* <DEDUP_REMOVED lines=8> */
[C-C-:B------:R-:W-:Y:S02]  /*08c0*/  SHF.L.W.U32.HI R21, R18.reuse, 0x13, R18.reuse ;  /* 0x0000001312157819 */ /* 0x140fe40000010e12 */
[----:B------:R-:W-:Y:S02]  /*08d0*/  SHF.L.W.U32.HI R22, R18, 0xa, R18 ;  /* 0x0000000a12167819 */ /* 0x000fe40000010e12 */
[----:B-1----:R-:W-:Y:S02]  /*08e0*/  IADD3 R19, PT, PT, R24, UR8, R19 ;  /* 0x0000000818137c10 */ /* 0x002fe4000fffe013 */
[----:B------:R-:W-:-:S02]  /*08f0*/  LOP3.LUT R21, R22, R20, R21, 0x96, !PT ;  /* 0x0000001416157212 */ /* 0x000fc400078e9615 */
[----:B------:R-:W-:Y:S02]  /*0900*/  LOP3.LUT R20, R23, UR6, R18, 0xe8, !PT ;  /* 0x0000000617147c12 */ /* 0x000fe4000f8ee812 */
[----:B------:R-:W-:Y:S02]  /*0910*/  PRMT R5, R5, 0x123, RZ ;  /* 0x0000012305057816 */ /* 0x000fe400000000ff */
[----:B------:R-:W-:Y:S02]  /*0920*/  LOP3.LUT R22, R16, R13, R11, 0xb8, !PT ;  /* 0x0000000d10167212 */ /* 0x000fe400078eb80b */
[----:B------:R-:W-:Y:S02]  /*0930*/  IADD3 R21, PT, PT, R20, R14, R21 ;  /* 0x0000000e14157210 */ /* 0x000fe40007ffe015 */
[----:B------:R-:W-:Y:S02]  /*0940*/  IADD3 R19, PT, PT, R22, R19, R5 ;  /* 0x0000001316137210 */ /* 0x000fe40007ffe005 */
[----:B------:R-:W-:-:S02]  /*0950*/  SHF.L.W.U32.HI R20, R21, 0x1e, R21 ;  /* 0x0000001e15147819 */ /* 0x000fc40000010e15 */
[C---:B------:R-:W-:Y:S01]  /*0960*/  SHF.L.W.U32.HI R23, R21.reuse, 0x13, R21 ;  /* 0x0000001315177819 */ /* 0x040fe20000010e15 */
[C---:B------:R-:W-:Y:S01]  /*0970*/  IMAD.IADD R14, R21.reuse, 0x1, R19 ;  /* 0x00000001150e7824 */ /* 0x040fe200078e0213 */
[----:B------:R-:W-:-:S04]  /*0980*/  SHF.L.W.U32.HI R22, R21, 0xa, R21 ;  /* 0x0000000a15167819 */ /* 0x000fc80000010e15 */
[----:B------:R-:W-:Y:S02]  /*0990*/  LOP3.LUT R20, R22, R20, R23, 0x96, !PT ;  /* 0x0000001416147212 */ /* 0x000fe400078e9617 */
[C-C-:B------:R-:W-:Y:S02]  /*09a0*/  SHF.L.W.U32.HI R23, R14.reuse, 0x1a, R14.reuse ;  /* 0x0000001a0e177819 */ /* 0x140fe40000010e0e */
[C-C-:B------:R-:W-:Y:S02]  /*09b0*/  SHF.L.W.U32.HI R24, R14.reuse, 0x15, R14.reuse ;  /* 0x000000150e187819 */ /* 0x140fe40000010e0e */
[----:B------:R-:W-:Y:S02]  /*09c0*/  SHF.L.W.U32.HI R25, R14, 0x7, R14 ;  /* 0x000000070e197819 */ /* 0x000fe40000010e0e */
[----:B------:R-:W-:Y:S02]  /*09d0*/  LOP3.LUT R22, R18, UR6, R21, 0xe8, !PT ;  /* 0x0000000612167c12 */ /* 0x000fe4000f8ee815 */
[----:B------:R-:W-:-:S02]  /*09e0*/  LOP3.LUT R23, R25, R23, R24, 0x96, !PT ;  /* 0x0000001719177212 */ /* 0x000fc400078e9618 */
[----:B------:R-:W-:Y:S02]  /*09f0*/  IADD3 R20, PT, PT, R22, R17, R20 ;  /* 0x0000001116147210 */ /* 0x000fe40007ffe014 */
[----:B------:R-:W-:Y:S02]  /*0a00*/  IADD3 R16, PT, PT, R23, UR9, R16 ;  /* 0x0000000917107c10 */ /* 0x000fe4000fffe010 */
[----:B------:R-:W-:Y:S02]  /*0a10*/  PRMT R6, R6, 0x123, RZ ;  /* 0x0000012306067816 */ /* 0x000fe400000000ff */
[----:B------:R-:W-:Y:S02]  /*0a20*/  LOP3.LUT R25, R11, R14, R13, 0xb8, !PT ;  /* 0x0000000e0b197212 */ /* 0x000fe400078eb80d */
[C-C-:B------:R-:W-:Y:S02]  /*0a30*/  SHF.L.W.U32.HI R17, R20.reuse, 0x1e, R20.reuse ;  /* 0x0000001e14117819 */ /* 0x140fe40000010e14 */
[----:B------:R-:W-:-:S02]  /*0a40*/  SHF.L.W.U32.HI R22, R20, 0x13, R20 ;  /* 0x0000001314167819 */ /* 0x000fc40000010e14 */
[----:B------:R-:W-:Y:S02]  /*0a50*/  SHF.L.W.U32.HI R23, R20, 0xa, R20 ;  /* 0x0000000a14177819 */ /* 0x000fe40000010e14 */
[----:B------:R-:W-:Y:S02]  /*0a60*/  IADD3 R16, PT, PT, R25, R16, R6 ;  /* 0x0000001019107210 */ /* 0x000fe40007ffe006 */
[----:B------:R-:W-:Y:S02]  /*0a70*/  LOP3.LUT R23, R23, R17, R22, 0x96, !PT ;  /* 0x0000001117177212 */ /* 0x000fe400078e9616 */
[----:B------:R-:W-:Y:S01]  /*0a80*/  LOP3.LUT R18, R18, R21, R20, 0xe8, !PT ;  /* 0x0000001512127212 */ /* 0x000fe200078ee814 */
[----:B------:R-:W-:-:S03]  /*0a90*/  IMAD.IADD R17, R20, 0x1, R16 ;  /* 0x0000000114117824 */ /* 0x000fc600078e0210 */
[----:B------:R-:W-:Y:S02]  /*0aa0*/  IADD3 R23, PT, PT, R18, R12, R23 ;  /* 0x0000000c12177210 */ /* 0x000fe40007ffe017 */
[C-C-:B------:R-:W-:Y:S02]  /*0ab0*/  SHF.L.W.U32.HI R12, R17.reuse, 0x1a, R17.reuse ;  /* 0x0000001a110c7819 */ /* 0x140fe40000010e11 */
[C-C-:B------:R-:W-:Y:S02]  /*0ac0*/  SHF.L.W.U32.HI R25, R17.reuse, 0x15, R17.reuse ;  /* 0x0000001511197819 */ /* 0x140fe40000010e11 */
[----:B------:R-:W-:-:S04]  /*0ad0*/  SHF.L.W.U32.HI R18, R17, 0x7, R17 ;  /* 0x0000000711127819 */ /* 0x000fc80000010e11 */
[----:B------:R-:W-:Y:S02]  /*0ae0*/  LOP3.LUT R22, R18, R12, R25, 0x96, !PT ;  /* 0x0000000c12167212 */ /* 0x000fe400078e9619 */
[C-C-:B------:R-:W-:Y:S02]  /*0af0*/  SHF.L.W.U32.HI R12, R23.reuse, 0x1e, R23.reuse ;  /* 0x0000001e170c7819 */ /* 0x140fe40000010e17 */
[C-C-:B------:R-:W-:Y:S02]  /*0b00*/  SHF.L.W.U32.HI R25, R23.reuse, 0x13, R23.reuse ;  /* 0x0000001317197819 */ /* 0x140fe40000010e17 */
[----:B------:R-:W-:Y:S02]  /*0b10*/  SHF.L.W.U32.HI R18, R23, 0xa, R23 ;  /* 0x0000000a17127819 */ /* 0x000fe40000010e17 */
[----:B------:R-:W-:Y:S02]  /*0b20*/  IADD3 R11, PT, PT, R22, UR10, R11 ;  /* 0x0000000a160b7c10 */ /* 0x000fe4000fffe00b */
[----:B------:R-:W-:-:S02]  /*0b30*/  LOP3.LUT R18, R18, R12, R25, 0x96, !PT ;  /* 0x0000000c12127212 */ /* 0x000fc400078e9619 */
[----:B------:R-:W-:Y:S02]  /*0b40*/  LOP3.LUT R21, R21, R20, R23, 0xe8, !PT ;  /* 0x0000001415157212 */ /* 0x000fe400078ee817 */
[----:B------:R-:W-:Y:S02]  /*0b50*/  PRMT R7, R7, 0x123, RZ ;  /* 0x0000012307077816 */ /* 0x000fe400000000ff */
[----:B------:R-:W-:Y:S02]  /*0b60*/  LOP3.LUT R22, R13, R17, R14, 0xb8, !PT ;  /* 0x000000110d167212 */ /* 0x000fe400078eb80e */
[----:B------:R-:W-:Y:S02]  /*0b70*/  IADD3 R18, PT, PT, R21, R15, R18 ;  /* 0x0000000f15127210 */ /* 0x000fe40007ffe012 */
[----:B------:R-:W-:Y:S02]  /*0b80*/  IADD3 R22, PT, PT, R22, R11, R7 ;  /* 0x0000000b16167210 */ /* 0x000fe40007ffe007 */
[----:B------:R-:W-:-:S02]  /*0b90*/  SHF.L.W.U32.HI R12, R18, 0x1e, R18 ;  /* 0x0000001e120c7819 */ /* 0x000fc40000010e12 */
[C---:B------:R-:W-:Y:S01]  /*0ba0*/  SHF.L.W.U32.HI R15, R18.reuse, 0x13, R18 ;  /* 0x00000013120f7819 */ /* 0x040fe20000010e12 */
[----:B------:R-:W-:Y:S01]  /*0bb0*/  IMAD.IADD R11, R23, 0x1, R22 ;  /* 0x00000001170b7824 */ /* 0x000fe200078e0216 */
[----:B------:R-:W-:-:S04]  /*0bc0*/  SHF.L.W.U32.HI R21, R18, 0xa, R18 ;  /* 0x0000000a12157819 */ /* 0x000fc80000010e12 */
[----:B------:R-:W-:Y:S02]  /*0bd0*/  LOP3.LUT R12, R21, R12, R15, 0x96, !PT ;  /* 0x0000000c150c7212 */ /* 0x000fe400078e960f */
[----:B------:R-:W-:Y:S02]  /*0be0*/  LOP3.LUT R15, R20, R23, R18, 0xe8, !PT ;  /* 0x00000017140f7212 */ /* 0x000fe400078ee812 */
[C-C-:B------:R-:W-:Y:S02]  /*0bf0*/  SHF.L.W.U32.HI R20, R11.reuse, 0x1a, R11.reuse ;  /* 0x0000001a0b147819 */ /* 0x140fe40000010e0b */
[C-C-:B------:R-:W-:Y:S02]  /*0c00*/  SHF.L.W.U32.HI R21, R11.reuse, 0x15, R11.reuse ;  /* 0x000000150b157819 */ /* 0x140fe40000010e0b */
[----:B------:R-:W-:Y:S02]  /*0c10*/  SHF.L.W.U32.HI R24, R11, 0x7, R11 ;  /* 0x000000070b187819 */ /* 0x000fe40000010e0b */
[----:B------:R-:W-:-:S02]  /*0c20*/  IADD3 R15, PT, PT, R15, R19, R12 ;  /* 0x000000130f0f7210 */ /* 0x000fc40007ffe00c */
[----:B------:R-:W-:Y:S02]  /*0c30*/  LOP3.LUT R24, R24, R20, R21, 0x96, !PT ;  /* 0x0000001418187212 */ /* 0x000fe400078e9615 */
[----:B--2---:R-:W-:Y:S02]  /*0c40*/  PRMT R8, R8, 0x123, RZ ;  /* 0x0000012308087816 */ /* 0x004fe400000000ff */
[----:B------:R-:W-:Y:S01]  /*0c50*/  IADD3 R24, PT, PT, R24, UR11, R13 ;  /* 0x0000000b18187c10 */ /* 0x000fe2000fffe00d */
[----:B------:R-:W1:Y:S01]  /*0c60*/  LDCU.128 UR8, c[0x3][0x30] ;  /* 0x00c00600ff0877ac */ /* 0x000e620008000c00 */
        /* <DEDUP_REMOVED lines=9> */
[----:B------:R-:W-:Y:S02]  /*0d00*/  SHF.L.W.U32.HI R23, R12, 0x1a, R12 ;  /* 0x0000001a0c177819 */ /* 0x000fe40000010e0c */
[C-C-:B------:R-:W-:Y:S02]  /*0d10*/  SHF.L.W.U32.HI R13, R16.reuse, 0x1e, R16.reuse ;  /* 0x0000001e100d7819 */ /* 0x140fe40000010e10 */
[C-C-:B------:R-:W-:Y:S02]  /*0d20*/  SHF.L.W.U32.HI R20, R16.reuse, 0x13, R16.reuse ;  /* 0x0000001310147819 */ /* 0x140fe40000010e10 */
[----:B------:R-:W-:Y:S02]  /*0d30*/  SHF.L.W.U32.HI R19, R16, 0xa, R16 ;  /* 0x0000000a10137819 */ /* 0x000fe40000010e10 */
[----:B------:R-:W-:-:S02]  /*0d40*/  SHF.L.W.U32.HI R24, R12, 0x15, R12 ;  /* 0x000000150c187819 */ /* 0x000fc40000010e0c */
[----:B------:R-:W-:Y:S02]  /*0d50*/  SHF.L.W.U32.HI R25, R12, 0x7, R12 ;  /* 0x000000070c197819 */ /* 0x000fe40000010e0c */
[----:B------:R-:W-:Y:S02]  /*0d60*/  LOP3.LUT R19, R19, R13, R20, 0x96, !PT ;  /* 0x0000000d13137212 */ /* 0x000fe400078e9614 */
[----:B------:R-:W-:Y:S02]  /*0d70*/  LOP3.LUT R18, R18, R15, R16, 0xe8, !PT ;  /* 0x0000000f12127212 */ /* 0x000fe400078ee810 */
[----:B------:R-:W-:Y:S02]  /*0d80*/  LOP3.LUT R23, R25, R23, R24, 0x96, !PT ;  /* 0x0000001719177212 */ /* 0x000fe400078e9618 */
[----:B------:R-:W-:Y:S02]  /*0d90*/  IADD3 R19, PT, PT, R18, R22, R19 ;  /* 0x0000001612137210 */ /* 0x000fe40007ffe013 */
[----:B------:R-:W-:-:S02]  /*0da0*/  PRMT R9, R9, 0x123, RZ ;  /* 0x0000012309097816 */ /* 0x000fc400000000ff */
[----:B-1----:R-:W-:Y:S02]  /*0db0*/  IADD3 R23, PT, PT, R23, UR8, R14 ;  /* 0x0000000817177c10 */ /* 0x002fe4000fffe00e */
[----:B------:R-:W-:Y:S02]  /*0dc0*/  LOP3.LUT R18, R17, R12, R11, 0xb8, !PT ;  /* 0x0000000c11127212 */ /* 0x000fe400078eb80b */
[C---:B------:R-:W-:Y:S02]  /*0dd0*/  SHF.L.W.U32.HI R13, R19.reuse, 0x1e, R19 ;  /* 0x0000001e130d7819 */ /* 0x040fe40000010e13 */
[----:B------:R-:W-:Y:S02]  /*0de0*/  IADD3 R18, PT, PT, R18, R23, R9 ;  /* 0x0000001712127210 */ /* 0x000fe40007ffe009 */
[C-C-:B------:R-:W-:Y:S02]  /*0df0*/  SHF.L.W.U32.HI R14, R19.reuse, 0x13, R19.reuse ;  /* 0x00000013130e7819 */ /* 0x140fe40000010e13 */
[----:B------:R-:W-:-:S02]  /*0e00*/  SHF.L.W.U32.HI R20, R19, 0xa, R19 ;  /* 0x0000000a13147819 */ /* 0x000fc40000010e13 */
[C---:B------:R-:W-:Y:S01]  /*0e10*/  LOP3.LUT R22, R15.reuse, R16, R19, 0xe8, !PT ;  /* 0x000000100f167212 */ /* 0x040fe200078ee813 */
[----:B------:R-:W-:Y:S01]  /*0e20*/  IMAD.IADD R15, R15, 0x1, R18 ;  /* 0x000000010f0f7824 */ /* 0x000fe200078e0212 */
[----:B------:R-:W-:-:S04]  /*0e30*/  LOP3.LUT R14, R20, R13, R14, 0x96, !PT ;  /* 0x0000000d140e7212 */ /* 0x000fc800078e960e */
        /* <DEDUP_REMOVED lines=12> */
[----:B---3--:R-:W-:Y:S02]  /*0f00*/  IADD3 R25, PT, PT, R25, UR22, R22 ;  /* 0x0000001619197c10 */ /* 0x008fe4000fffe016 */
[----:B------:R-:W-:-:S03]  /*0f10*/  IADD3 R18, PT, PT, R14, R18, R13 ;  /* 0x000000120e127210 */ /* 0x000fc60007ffe00d */
[----:B------:R-:W-:Y:S01]  /*0f20*/  IMAD.IADD R16, R16, 0x1, R25 ;  /* 0x0000000110107824 */ /* 0x000fe200078e0219 */
[C-C-:B------:R-:W-:Y:S02]  /*0f30*/  SHF.L.W.U32.HI R13, R18.reuse, 0x1e, R18.reuse ;  /* 0x0000001e120d7819 */ /* 0x140fe40000010e12 */
[C-C-:B------:R-:W-:Y:S02]  /*0f40*/  SHF.L.W.U32.HI R14, R18.reuse, 0x13, R18.reuse ;  /* 0x00000013120e7819 */ /* 0x140fe40000010e12 */
[----:B------:R-:W-:Y:S02]  /*0f50*/  SHF.L.W.U32.HI R17, R18, 0xa, R18 ;  /* 0x0000000a12117819 */ /* 0x000fe40000010e12 */
[C---:B------:R-:W-:Y:S02]  /*0f60*/  SHF.L.W.U32.HI R20, R16.reuse, 0x1a, R16 ;  /* 0x0000001a10147819 */ /* 0x040fe40000010e10 */
[----:B------:R-:W-:Y:S02]  /*0f70*/  LOP3.LUT R14, R17, R13, R14, 0x96, !PT ;  /* 0x0000000d110e7212 */ /* 0x000fe400078e960e */
[----:B------:R-:W-:-:S02]  /*0f80*/  SHF.L.W.U32.HI R23, R16, 0x15, R16 ;  /* 0x0000001510177819 */ /* 0x000fc40000010e10 */
[----:B------:R-:W-:Y:S02]  /*0f90*/  SHF.L.W.U32.HI R22, R16, 0x7, R16 ;  /* 0x0000000710167819 */ /* 0x000fe40000010e10 */
[----:B------:R-:W-:Y:S01]  /*0fa0*/  LOP3.LUT R13, R19, R21, R18, 0xe8, !PT ;  /* 0x00000015130d7212 */ /* 0x000fe200078ee812 */
[----:B0-----:R-:W-:Y:S01]  /*0fb0*/  USHF.L.W.U32.HI UR4, UR20, 0xf, UR20 ;  /* 0x0000000f14047899 */ /* 0x001fe20008010e14 */
[----:B------:R-:W-:Y:S01]  /*0fc0*/  LOP3.LUT R20, R22, R20, R23, 0x96, !PT ;  /* 0x0000001416147212 */ /* 0x000fe200078e9617 */
[----:B------:R-:W-:Y:S01]  /*0fd0*/  USHF.L.W.U32.HI UR5, UR20, 0xd, UR20 ;  /* 0x0000000d14057899 */ /* 0x000fe20008010e14 */
[----:B------:R-:W-:Y:S01]  /*0fe0*/  IADD3 R25, PT, PT, R13, R25, R14 ;  /* 0x000000190d197210 */ /* 0x000fe20007ffe00e */
[----:B------:R-:W-:Y:S01]  /*0ff0*/  USHF.R.U32.HI UR6, URZ, 0xa, UR20 ;  /* 0x0000000aff067899 */ /* 0x000fe20008011614 */
[----:B------:R-:W-:Y:S02]  /*1000*/  IADD3 R20, PT, PT, R20, UR10, R11 ;  /* 0x0000000a14147c10 */ /* 0x000fe4000fffe00b */
[C-C-:B------:R-:W-:Y:S01]  /*1010*/  SHF.L.W.U32.HI R13, R25.reuse, 0x1e, R25.reuse ;  /* 0x0000001e190d7819 */ /* 0x140fe20000010e19 */
[----:B------:R-:W-:Y:S01]  /*1020*/  ULOP3.LUT UR4, UR6, UR4, UR5, 0x96, !UPT ;  /* 0x0000000406047292 */ /* 0x000fe2000f8e9605 */
[----:B------:R-:W-:-:S02]  /*1030*/  SHF.L.W.U32.HI R14, R25, 0x13, R25 ;  /* 0x00000013190e7819 */ /* 0x000fc40000010e19 */
[----:B------:R-:W-:Y:S02]  /*1040*/  SHF.L.W.U32.HI R17, R25, 0xa, R25 ;  /* 0x0000000a19117819 */ /* 0x000fe40000010e19 */
[----:B------:R-:W-:Y:S02]  /*1050*/  LOP3.LUT R11, R12, R16, R15, 0xb8, !PT ;  /* 0x000000100c0b7212 */ /* 0x000fe400078eb80f */
[----:B------:R-:W-:Y:S01]  /*1060*/  LOP3.LUT R13, R17, R13, R14, 0x96, !PT ;  /* 0x0000000d110d7212 */ /* 0x000fe200078e960e */
[----:B------:R-:W-:Y:S01]  /*1070*/  USHF.L.W.U32.HI UR7, UR27, 0x19, UR27 ;  /* 0x000000191b077899 */ /* 0x000fe20008010e1b */
[----:B------:R-:W-:Y:S01]  /*1080*/  IADD3 R14, PT, PT, R11, UR20, R20 ;  /* 0x000000140b0e7c10 */ /* 0x000fe2000fffe014 */
[----:B------:R-:W-:Y:S01]  /*1090*/  USHF.L.W.U32.HI UR5, UR27, 0xe, UR27 ;  /* 0x0000000e1b057899 */ /* 0x000fe20008010e1b */
[----:B------:R-:W-:Y:S01]  /*10a0*/  IMAD.U32 R11, RZ, RZ, UR4 ;  /* 0x00000004ff0b7e24 */ /* 0x000fe2000f8e00ff */
[----:B------:R-:W-:Y:S01]  /*10b0*/  USHF.R.U32.HI UR6, URZ, 0x3, UR27 ;  /* 0x00000003ff067899 */ /* 0x000fe2000801161b */
[----:B------:R-:W-:Y:S01]  /*10c0*/  LOP3.LUT R20, R21, R18, R25, 0xe8, !PT ;  /* 0x0000001215147212 */ /* 0x000fe200078ee819 */
[----:B------:R-:W-:-:S02]  /*10d0*/  USHF.L.W.U32.HI UR8, UR21, 0xf, UR21 ;  /* 0x0000000f15087899 */ /* 0x000fc40008010e15 */
[----:B------:R-:W-:Y:S01]  /*10e0*/  ULOP3.LUT UR5, UR6, UR7, UR5, 0x96, !UPT ;  /* 0x0000000706057292 */ /* 0x000fe2000f8e9605 */
[----:B------:R-:W-:Y:S01]  /*10f0*/  IADD3 R11, PT, PT, R11, UR26, R6 ;  /* 0x0000001a0b0b7c10 */ /* 0x000fe2000fffe006 */
[----:B------:R-:W-:Y:S01]  /*1100*/  USHF.L.W.U32.HI UR4, UR21, 0xd, UR21 ;  /* 0x0000000d15047899 */ /* 0x000fe20008010e15 */
[----:B------:R-:W-:Y:S01]  /*1110*/  IMAD.IADD R19, R19, 0x1, R14 ;  /* 0x0000000113137824 */ /* 0x000fe200078e020e */
[----:B------:R-:W-:Y:S01]  /*1120*/  USHF.R.U32.HI UR6, URZ, 0xa, UR21 ;  /* 0x0000000aff067899 */ /* 0x000fe20008011615 */
[----:B------:R-:W-:Y:S01]  /*1130*/  IADD3 R20, PT, PT, R20, R14, R13 ;  /* 0x0000000e14147210 */ /* 0x000fe20007ffe00d */
[----:B------:R-:W-:Y:S02]  /*1140*/  VIADD R13, R11, UR5 ;  /* 0x000000050b0d7c36 */ /* 0x000fe40008000000 */
[----:B------:R-:W-:Y:S01]  /*1150*/  ULOP3.LUT UR4, UR6, UR8, UR4, 0x96, !UPT ;  /* 0x0000000806047292 */ /* 0x000fe2000f8e9604 */
[C-C-:B------:R-:W-:Y:S02]  /*1160*/  SHF.L.W.U32.HI R11, R19.reuse, 0x1a, R19.reuse ;  /* 0x0000001a130b7819 */ /* 0x140fe40000010e13 */
[----:B------:R-:W-:-:S02]  /*1170*/  SHF.L.W.U32.HI R14, R19, 0x15, R19 ;  /* 0x00000015130e7819 */ /* 0x000fc40000010e13 */
[----:B------:R-:W-:Y:S01]  /*1180*/  SHF.L.W.U32.HI R22, R19, 0x7, R19 ;  /* 0x0000000713167819 */ /* 0x000fe20000010e13 */
[----:B------:R-:W-:Y:S01]  /*1190*/  USHF.L.W.U32.HI UR7, UR28, 0x19, UR28 ;  /* 0x000000191c077899 */ /* 0x000fe20008010e1c */
[C-C-:B------:R-:W-:Y:S01]  /*11a0*/  SHF.L.W.U32.HI R17, R13.reuse, 0xf, R13.reuse ;  /* 0x0000000f0d117819 */ /* 0x140fe20000010e0d */
[----:B------:R-:W-:Y:S01]  /*11b0*/  USHF.L.W.U32.HI UR5, UR28, 0xe, UR28 ;  /* 0x0000000e1c057899 */ /* 0x000fe20008010e1c */
[----:B------:R-:W-:Y:S01]  /*11c0*/  LOP3.LUT R11, R22, R11, R14, 0x96, !PT ;  /* 0x0000000b160b7212 */ /* 0x000fe200078e960e */
[----:B------:R-:W-:Y:S01]  /*11d0*/  USHF.R.U32.HI UR6, URZ, 0x3, UR28 ;  /* 0x00000003ff067899 */ /* 0x000fe2000801161c */
[--C-:B------:R-:W-:Y:S01]  /*11e0*/  SHF.L.W.U32.HI R24, R13, 0xd, R13.reuse ;  /* 0x0000000d0d187819 */ /* 0x100fe20000010e0d */
[----:B------:R-:W-:Y:S01]  /*11f0*/  IMAD.U32 R14, RZ, RZ, UR4 ;  /* 0x00000004ff0e7e24 */ /* 0x000fe2000f8e00ff */
[----:B------:R-:W-:Y:S01]  /*1200*/  SHF.R.U32.HI R23, RZ, 0xa, R13 ;  /* 0x0000000aff177819 */ /* 0x000fe2000001160d */
[----:B------:R-:W-:Y:S01]  /*1210*/  ULOP3.LUT UR5, UR6, UR7, UR5, 0x96, !UPT ;  /* 0x0000000706057292 */ /* 0x000fe2000f8e9605 */
[----:B------:R-:W-:-:S02]  /*1220*/  SHF.L.W.U32.HI R22, R10, 0x19, R10 ;  /* 0x000000190a167819 */ /* 0x000fc40000010e0a */
[----:B------:R-:W-:Y:S02]  /*1230*/  LOP3.LUT R17, R23, R17, R24, 0x96, !PT ;  /* 0x0000001117117212 */ /* 0x000fe400078e9618 */
[--C-:B------:R-:W-:Y:S02]  /*1240*/  SHF.L.W.U32.HI R23, R10, 0xe, R10.reuse ;  /* 0x0000000e0a177819 */ /* 0x100fe40000010e0a */
[----:B------:R-:W-:Y:S02]  /*1250*/  SHF.R.U32.HI R24, RZ, 0x3, R10 ;  /* 0x00000003ff187819 */ /* 0x000fe4000001160a */
[----:B------:R-:W-:Y:S02]  /*1260*/  IADD3 R14, PT, PT, R14, UR27, R7 ;  /* 0x0000001b0e0e7c10 */ /* 0x000fe4000fffe007 */
[----:B------:R-:W-:Y:S02]  /*1270*/  LOP3.LUT R22, R24, R22, R23, 0x96, !PT ;  /* 0x0000001618167212 */ /* 0x000fe400078e9617 */
[----:B------:R-:W-:Y:S01]  /*1280*/  IADD3 R17, PT, PT, R17, UR28, R8 ;  /* 0x0000001c11117c10 */ /* 0x000fe2000fffe008 */
[----:B------:R-:W-:-:S04]  /*1290*/  VIADD R14, R14, UR5 ;  /* 0x000000050e0e7c36 */ /* 0x000fc80008000000 */
[----:B------:R-:W-:Y:S01]  /*12a0*/  IMAD.IADD R17, R22, 0x1, R17 ;  /* 0x0000000116117824 */ /* 0x000fe200078e0211 */
[C-C-:B------:R-:W-:Y:S02]  /*12b0*/  SHF.L.W.U32.HI R22, R14.reuse, 0xf, R14.reuse ;  /* 0x0000000f0e167819 */ /* 0x140fe40000010e0e */
[--C-:B------:R-:W-:Y:S02]  /*12c0*/  SHF.L.W.U32.HI R23, R14, 0xd, R14.reuse ;  /* 0x0000000d0e177819 */ /* 0x100fe40000010e0e */
[----:B------:R-:W-:Y:S01]  /*12d0*/  SHF.R.U32.HI R24, RZ, 0xa, R14 ;  /* 0x0000000aff187819 */ /* 0x000fe2000001160e */
[----:B------:R-:W-:Y:S01]  /*12e0*/  USHF.L.W.U32.HI UR4, UR29, 0x19, UR29 ;  /* 0x000000191d047899 */ /* 0x000fe20008010e1d */
[----:B------:R-:W-:Y:S01]  /*12f0*/  SHF.R.U32.HI R26, RZ, 0xa, R17 ;  /* 0x0000000aff1a7819 */ /* 0x000fe20000011611 */
[----:B------:R-:W-:Y:S01]  /*1300*/  USHF.L.W.U32.HI UR5, UR29, 0xe, UR29 ;  /* 0x0000000e1d057899 */ /* 0x000fe20008010e1d */
[----:B------:R-:W-:Y:S01]  /*1310*/  LOP3.LUT R22, R24, R22, R23, 0x96, !PT ;  /* 0x0000001618167212 */ /* 0x000fe200078e9617 */
[----:B------:R-:W-:Y:S01]  /*1320*/  USHF.R.U32.HI UR6, URZ, 0x3, UR29 ;  /* 0x00000003ff067899 */ /* 0x000fe2000801161d */
[----:B------:R-:W-:-:S02]  /*1330*/  SHF.L.W.U32.HI R23, R17, 0xf, R17 ;  /* 0x0000000f11177819 */ /* 0x000fc40000010e11 */
[----:B------:R-:W-:Y:S01]  /*1340*/  SHF.L.W.U32.HI R24, R17, 0xd, R17 ;  /* 0x0000000d11187819 */ /* 0x000fe20000010e11 */
[----:B------:R-:W-:Y:S01]  /*1350*/  ULOP3.LUT UR4, UR6, UR4, UR5, 0x96, !UPT ;  /* 0x0000000406047292 */ /* 0x000fe2000f8e9605 */
[----:B------:R-:W-:Y:S02]  /*1360*/  IADD3 R22, PT, PT, R10, R22, R9 ;  /* 0x000000160a167210 */ /* 0x000fe40007ffe009 */
[----:B------:R-:W-:Y:S02]  /*1370*/  LOP3.LUT R23, R26, R23, R24, 0x96, !PT ;  /* 0x000000171a177212 */ /* 0x000fe400078e9618 */
[C-C-:B------:R-:W-:Y:S02]  /*1380*/  SHF.L.W.U32.HI R10, R2.reuse, 0x19, R2.reuse ;  /* 0x00000019020a7819 */ /* 0x140fe40000010e02 */
[--C-:B------:R-:W-:Y:S02]  /*1390*/  SHF.L.W.U32.HI R27, R2, 0xe, R2.reuse ;  /* 0x0000000e021b7819 */ /* 0x100fe40000010e02 */
[----:B------:R-:W-:Y:S01]  /*13a0*/  SHF.R.U32.HI R24, RZ, 0x3, R2 ;  /* 0x00000003ff187819 */ /* 0x000fe20000011602 */
[----:B------:R-:W-:-:S02]  /*13b0*/  VIADD R23, R23, UR22 ;  /* 0x0000001617177c36 */ /* 0x000fc40008000000 */
[----:B------:R-:W-:Y:S01]  /*13c0*/  VIADD R22, R22, UR4 ;  /* 0x0000000416167c36 */ /* 0x000fe20008000000 */
[----:B------:R-:W-:-:S04]  /*13d0*/  LOP3.LUT R10, R24, R10, R27, 0x96, !PT ;  /* 0x0000000a180a7212 */ /* 0x000fc800078e961b */
[----:B------:R-:W-:Y:S02]  /*13e0*/  IADD3 R23, PT, PT, R10, UR29, R23 ;  /* 0x0000001d0a177c10 */ /* 0x000fe4000fffe017 */
[C-C-:B------:R-:W-:Y:S02]  /*13f0*/  SHF.L.W.U32.HI R10, R22.reuse, 0xf, R22.reuse ;  /* 0x0000000f160a7819 */ /* 0x140fe40000010e16 */
[--C-:B------:R-:W-:Y:S02]  /*1400*/  SHF.L.W.U32.HI R27, R22, 0xd, R22.reuse ;  /* 0x0000000d161b7819 */ /* 0x100fe40000010e16 */
[----:B------:R-:W-:-:S04]  /*1410*/  SHF.R.U32.HI R24, RZ, 0xa, R22 ;  /* 0x0000000aff187819 */ /* 0x000fc80000011616 */
[----:B------:R-:W-:Y:S02]  /*1420*/  LOP3.LUT R27, R24, R10, R27, 0x96, !PT ;  /* 0x0000000a181b7212 */ /* 0x000fe400078e961b */
[----:B------:R-:W-:Y:S02]  /*1430*/  SHF.R.U32.HI R10, RZ, 0x3, R3 ;  /* 0x00000003ff0a7819 */ /* 0x000fe40000011603 */
[----:B------:R-:W-:Y:S02]  /*1440*/  IADD3 R29, PT, PT, R2, UR20, R27 ;  /* 0x00000014021d7c10 */ /* 0x000fe4000fffe01b */
[C-C-:B------:R-:W-:Y:S02]  /*1450*/  SHF.L.W.U32.HI R2, R3.reuse, 0x19, R3.reuse ;  /* 0x0000001903027819 */ /* 0x140fe40000010e03 */
[----:B------:R-:W-:Y:S02]  /*1460*/  SHF.L.W.U32.HI R27, R3, 0xe, R3 ;  /* 0x0000000e031b7819 */ /* 0x000fe40000010e03 */
[----:B------:R-:W-:-:S02]  /*1470*/  SHF.R.U32.HI R24, RZ, 0xa, R23 ;  /* 0x0000000aff187819 */ /* 0x000fc40000011617 */
[----:B------:R-:W-:Y:S02]  /*1480*/  LOP3.LUT R2, R10, R2, R27, 0x96, !PT ;  /* 0x000000020a027212 */ /* 0x000fe400078e961b */
[C-C-:B------:R-:W-:Y:S02]  /*1490*/  SHF.L.W.U32.HI R10, R23.reuse, 0xf, R23.reuse ;  /* 0x0000000f170a7819 */ /* 0x140fe40000010e17 */
[----:B------:R-:W-:-:S04]  /*14a0*/  SHF.L.W.U32.HI R27, R23, 0xd, R23 ;  /* 0x0000000d171b7819 */ /* 0x000fc80000010e17 */
[----:B------:R-:W-:Y:S01]  /*14b0*/  LOP3.LUT R10, R24, R10, R27, 0x96, !PT ;  /* 0x0000000a180a7212 */ /* 0x000fe200078e961b */
[----:B------:R-:W-:Y:S01]  /*14c0*/  IMAD.IADD R2, R2, 0x1, R29 ;  /* 0x0000000102027824 */ /* 0x000fe200078e021d */
[----:B------:R-:W-:Y:S02]  /*14d0*/  SHF.R.U32.HI R24, RZ, 0x3, R4 ;  /* 0x00000003ff187819 */ /* 0x000fe40000011604 */
[----:B------:R-:W-:Y:S02]  /*14e0*/  IADD3 R26, PT, PT, R3, UR21, R10 ;  /* 0x00000015031a7c10 */ /* 0x000fe4000fffe00a */
[C-C-:B------:R-:W-:Y:S02]  /*14f0*/  SHF.L.W.U32.HI R3, R4.reuse, 0x19, R4.reuse ;  /* 0x0000001904037819 */ /* 0x140fe40000010e04 */
[----:B------:R-:W-:Y:S02]  /*1500*/  SHF.L.W.U32.HI R10, R4, 0xe, R4 ;  /* 0x0000000e040a7819 */ /* 0x000fe40000010e04 */
[----:B------:R-:W-:-:S02]  /*1510*/  SHF.L.W.U32.HI R27, R2, 0xd, R2 ;  /* 0x0000000d021b7819 */ /* 0x000fc40000010e02 */
[----:B------:R-:W-:Y:S02]  /*1520*/  LOP3.LUT R3, R24, R3, R10, 0x96, !PT ;  /* 0x0000000318037212 */ /* 0x000fe400078e960a */
[--C-:B------:R-:W-:Y:S02]  /*1530*/  SHF.L.W.U32.HI R10, R2, 0xf, R2.reuse ;  /* 0x0000000f020a7819 */ /* 0x100fe40000010e02 */
[----:B------:R-:W-:-:S04]  /*1540*/  SHF.R.U32.HI R24, RZ, 0xa, R2 ;  /* 0x0000000aff187819 */ /* 0x000fc80000011602 */
[----:B------:R-:W-:Y:S01]  /*1550*/  LOP3.LUT R10, R24, R10, R27, 0x96, !PT ;  /* 0x0000000a180a7212 */ /* 0x000fe200078e961b */
[----:B------:R-:W-:Y:S01]  /*1560*/  IMAD.IADD R3, R3, 0x1, R26 ;  /* 0x0000000103037824 */ /* 0x000fe200078e021a */
[C---:B------:R-:W-:Y:S02]  /*1570*/  SHF.L.W.U32.HI R27, R5.reuse, 0xe, R5 ;  /* 0x0000000e051b7819 */ /* 0x040fe40000010e05 */
[----:B------:R-:W-:Y:S02]  /*1580*/  IADD3 R29, PT, PT, R4, R10, R13 ;  /* 0x0000000a041d7210 */ /* 0x000fe40007ffe00d */
[--C-:B------:R-:W-:Y:S02]  /*1590*/  SHF.L.W.U32.HI R4, R5, 0x19, R5.reuse ;  /* 0x0000001905047819 */ /* 0x100fe40000010e05 */
[----:B------:R-:W-:Y:S02]  /*15a0*/  SHF.R.U32.HI R10, RZ, 0x3, R5 ;  /* 0x00000003ff0a7819 */ /* 0x000fe40000011605 */
[----:B------:R-:W-:-:S02]  /*15b0*/  SHF.R.U32.HI R24, RZ, 0xa, R3 ;  /* 0x0000000aff187819 */ /* 0x000fc40000011603 */
[----:B------:R-:W-:Y:S02]  /*15c0*/  LOP3.LUT R4, R10, R4, R27, 0x96, !PT ;  /* 0x000000040a047212 */ /* 0x000fe400078e961b */
[C-C-:B------:R-:W-:Y:S02]  /*15d0*/  SHF.L.W.U32.HI R10, R3.reuse, 0xf, R3.reuse ;  /* 0x0000000f030a7819 */ /* 0x140fe40000010e03 */
[----:B------:R-:W-:-:S04]  /*15e0*/  SHF.L.W.U32.HI R27, R3, 0xd, R3 ;  /* 0x0000000d031b7819 */ /* 0x000fc80000010e03 */
[----:B------:R-:W-:Y:S01]  /*15f0*/  LOP3.LUT R10, R24, R10, R27, 0x96, !PT ;  /* 0x0000000a180a7212 */ /* 0x000fe200078e961b */
[----:B------:R-:W-:Y:S01]  /*1600*/  IMAD.IADD R4, R4, 0x1, R29 ;  /* 0x0000000104047824 */ /* 0x000fe200078e021d */
[----:B------:R-:W-:Y:S02]  /*1610*/  SHF.R.U32.HI R24, RZ, 0x3, R6 ;  /* 0x00000003ff187819 */ /* 0x000fe40000011606 */
[----:B------:R-:W-:Y:S02]  /*1620*/  IADD3 R26, PT, PT, R5, R10, R14 ;  /* 0x0000000a051a7210 */ /* 0x000fe40007ffe00e */
        /* <DEDUP_REMOVED lines=35> */
[----:B------:R-:W-:Y:S01]  /*1860*/  SHF.L.W.U32.HI R27, R7, 0xd, R7 ;  /* 0x0000000d071b7819 */ /* 0x000fe20000010e07 */
[----:B------:R-:W-:Y:S02]  /*1870*/  USHF.L.W.U32.HI UR4, UR22, 0x19, UR22 ;  /* 0x0000001916047899 */ /* 0x000fe40008010e16 */
[----:B------:R-:W-:Y:S01]  /*1880*/  USHF.L.W.U32.HI UR5, UR22, 0xe, UR22 ;  /* 0x0000000e16057899 */ /* 0x000fe20008010e16 */
[----:B------:R-:W-:Y:S01]  /*1890*/  LOP3.LUT R10, R24, R10, R27, 0x96, !PT ;  /* 0x0000000a180a7212 */ /* 0x000fe200078e961b */
[----:B------:R-:W-:Y:S01]  /*18a0*/  USHF.R.U32.HI UR6, URZ, 0x3, UR22 ;  /* 0x00000003ff067899 */ /* 0x000fe20008011616 */
[----:B------:R-:W-:-:S02]  /*18b0*/  IMAD.IADD R8, R8, 0x1, R29 ;  /* 0x0000000108087824 */ /* 0x000fc400078e021d */
[----:B------:R-:W-:Y:S01]  /*18c0*/  IADD3 R9, PT, PT, R9, R10, R2 ;  /* 0x0000000a09097210 */ /* 0x000fe20007ffe002 */
[----:B------:R-:W-:Y:S02]  /*18d0*/  ULOP3.LUT UR4, UR6, UR4, UR5, 0x96, !UPT ;  /* 0x0000000406047292 */ /* 0x000fe4000f8e9605 */
[C-C-:B------:R-:W-:Y:S02]  /*18e0*/  SHF.L.W.U32.HI R10, R8.reuse, 0xf, R8.reuse ;  /* 0x0000000f080a7819 */ /* 0x140fe40000010e08 */
[--C-:B------:R-:W-:Y:S02]  /*18f0*/  SHF.L.W.U32.HI R27, R8, 0xd, R8.reuse ;  /* 0x0000000d081b7819 */ /* 0x100fe40000010e08 */
[----:B------:R-:W-:Y:S01]  /*1900*/  SHF.R.U32.HI R24, RZ, 0xa, R8 ;  /* 0x0000000aff187819 */ /* 0x000fe20000011608 */
[----:B------:R-:W-:-:S03]  /*1910*/  VIADD R9, R9, UR4 ;  /* 0x0000000409097c36 */ /* 0x000fc60008000000 */
[----:B------:R-:W-:Y:S01]  /*1920*/  LOP3.LUT R10, R24, R10, R27, 0x96, !PT ;  /* 0x0000000a180a7212 */ /* 0x000fe200078e961b */
[----:B------:R-:W0:Y:S01]  /*1930*/  LDCU.128 UR4, c[0x3][0x40] ;  /* 0x00c00800ff0477ac */ /* 0x000e220008000c00 */
[----:B------:R-:W-:Y:S02]  /*1940*/  IADD3 R27, PT, PT, R11, UR11, R12 ;  /* 0x0000000b0b1b7c10 */ /* 0x000fe4000fffe00c */
[C-C-:B------:R-:W-:Y:S01]  /*1950*/  SHF.L.W.U32.HI R11, R9.reuse, 0xf, R9.reuse ;  /* 0x0000000f090b7819 */ /* 0x140fe20000010e09 */
[----:B------:R-:W1:Y:S01]  /*1960*/  LDCU.128 UR8, c[0x3][0x70] ;  /* 0x00c00e00ff0877ac */ /* 0x000e620008000c00 */
[--C-:B------:R-:W-:Y:S02]  /*1970*/  SHF.L.W.U32.HI R12, R9, 0xd, R9.reuse ;  /* 0x0000000d090c7819 */ /* 0x100fe40000010e09 */
[----:B------:R-:W-:-:S04]  /*1980*/  SHF.R.U32.HI R24, RZ, 0xa, R9 ;  /* 0x0000000aff187819 */ /* 0x000fc80000011609 */
[----:B------:R-:W-:Y:S02]  /*1990*/  LOP3.LUT R11, R24, R11, R12, 0x96, !PT ;  /* 0x0000000b180b7212 */ /* 0x000fe400078e960c */
[----:B------:R-:W-:Y:S02]  /*19a0*/  LOP3.LUT R24, R15, R19, R16, 0xb8, !PT ;  /* 0x000000130f187212 */ /* 0x000fe400078eb810 */
[--C-:B------:R-:W-:Y:S02]  /*19b0*/  SHF.L.W.U32.HI R12, R20, 0x1e, R20.reuse ;  /* 0x0000001e140c7819 */ /* 0x100fe40000010e14 */
[----:B------:R-:W-:Y:S02]  /*19c0*/  IADD3 R24, PT, PT, R24, UR21, R27 ;  /* 0x0000001518187c10 */ /* 0x000fe4000fffe01b */
        /* <DEDUP_REMOVED lines=9> */
[----:B------:R-:W-:-:S04]  /*1a60*/  LOP3.LUT R24, R26, R24, R27, 0x96, !PT ;  /* 0x000000181a187212 */ /* 0x000fc800078e961b */
[----:B0-----:R-:W-:Y:S02]  /*1a70*/  IADD3 R27, PT, PT, R24, UR4, R15 ;  /* 0x00000004181b7c10 */ /* 0x001fe4000fffe00f */
[----:B------:R-:W-:Y:S02]  /*1a80*/  LOP3.LUT R24, R16, R12, R19, 0xb8, !PT ;  /* 0x0000000c10187212 */ /* 0x000fe400078eb813 */
[C---:B------:R-:W-:Y:S02]  /*1a90*/  SHF.L.W.U32.HI R15, R21.reuse, 0x1e, R21 ;  /* 0x0000001e150f7819 */ /* 0x040fe40000010e15 */
[----:B------:R-:W-:Y:S02]  /*1aa0*/  IADD3 R27, PT, PT, R24, R27, R13 ;  /* 0x0000001b181b7210 */ /* 0x000fe40007ffe00d */
        /* <DEDUP_REMOVED lines=10> */
[----:B------:R-:W-:Y:S02]  /*1b50*/  IADD3 R24, PT, PT, R27, UR5, R16 ;  /* 0x000000051b187c10 */ /* 0x000fe4000fffe010 */
        /* <DEDUP_REMOVED lines=27> */
[----:B------:R-:W-:Y:S01]  /*1d10*/  IADD3 R24, PT, PT, R27, UR7, R12 ;  /* 0x000000071b187c10 */ /* 0x000fe2000fffe00c */
[----:B------:R-:W0:Y:S01]  /*1d20*/  LDCU.128 UR4, c[0x3][0x50] ;  /* 0x00c00a00ff0477ac */ /* 0x000e220008000c00 */
        /* <DEDUP_REMOVED lines=126> */
[----:B-1----:R-:W-:Y:S02]  /*2510*/  IADD3 R27, PT, PT, R24, UR8, R15 ;  /* 0x00000008181b7c10 */ /* 0x002fe4000fffe00f */
[----:B------:R-:W-:Y:S02]  /*2520*/  LOP3.LUT R24, R16, R12, R19, 0xb8, !PT ;  /* 0x0000000c10187212 */ /* 0x000fe400078eb813 */
[C---:B------:R-:W-:Y:S02]  /*2530*/  SHF.L.W.U32.HI R15, R21.reuse, 0x1e, R21 ;  /* 0x0000001e150f7819 */ /* 0x040fe40000010e15 */
[----:B------:R-:W-:Y:S02]  /*2540*/  IADD3 R27, PT, PT, R24, R27, R9 ;  /* 0x0000001b181b7210 */ /* 0x000fe40007ffe009 */
[C-C-:B------:R-:W-:Y:S02]  /*2550*/  SHF.L.W.U32.HI R24, R21.reuse, 0x13, R21.reuse ;  /* 0x0000001315187819 */ /* 0x140fe40000010e15 */
[----:B------:R-:W-:-:S04]  /*2560*/  SHF.L.W.U32.HI R26, R21, 0xa, R21 ;  /* 0x0000000a151a7819 */ /* 0x000fc80000010e15 */
[----:B------:R-:W-:Y:S01]  /*2570*/  LOP3.LUT R24, R26, R15, R24, 0x96, !PT ;  /* 0x0000000f1a187212 */ /* 0x000fe200078e9618 */
[----:B------:R-:W-:Y:S01]  /*2580*/  IMAD.IADD R15, R18, 0x1, R27 ;  /* 0x00000001120f7824 */ /* 0x000fe200078e021b */
[----:B------:R-:W-:Y:S01]  /*2590*/  LOP3.LUT R18, R25, R20, R21, 0xe8, !PT ;  /* 0x0000001419127212 */ /* 0x000fe200078ee815 */
[----:B------:R-:W-:Y:S02]  /*25a0*/  USHF.L.W.U32.HI UR4, UR20, 0x19, UR20 ;  /* 0x0000001914047899 */ /* 0x000fe40008010e14 */
[----:B------:R-:W-:Y:S01]  /*25b0*/  USHF.L.W.U32.HI UR5, UR20, 0xe, UR20 ;  /* 0x0000000e14057899 */ /* 0x000fe20008010e14 */
[----:B------:R-:W-:Y:S01]  /*25c0*/  IADD3 R18, PT, PT, R18, R27, R24 ;  /* 0x0000001b12127210 */ /* 0x000fe20007ffe018 */
[----:B------:R-:W-:Y:S01]  /*25d0*/  USHF.R.U32.HI UR6, URZ, 0x3, UR20 ;  /* 0x00000003ff067899 */ /* 0x000fe20008011614 */
[C-C-:B------:R-:W-:Y:S02]  /*25e0*/  SHF.L.W.U32.HI R24, R15.reuse, 0x1a, R15.reuse ;  /* 0x0000001a0f187819 */ /* 0x140fe40000010e0f */
[----:B------:R-:W-:-:S02]  /*25f0*/  SHF.L.W.U32.HI R27, R15, 0x15, R15 ;  /* 0x000000150f1b7819 */ /* 0x000fc40000010e0f */
[----:B------:R-:W-:Y:S01]  /*2600*/  SHF.L.W.U32.HI R26, R15, 0x7, R15 ;  /* 0x000000070f1a7819 */ /* 0x000fe20000010e0f */
[----:B------:R-:W-:Y:S01]  /*2610*/  ULOP3.LUT UR4, UR6, UR4, UR5, 0x96, !UPT ;  /* 0x0000000406047292 */ /* 0x000fe2000f8e9605 */
[----:B------:R-:W-:Y:S02]  /*2620*/  IADD3 R10, PT, PT, R10, UR22, R3 ;  /* 0x000000160a0a7c10 */ /* 0x000fe4000fffe003 */
[----:B------:R-:W-:-:S03]  /*2630*/  LOP3.LUT R27, R26, R24, R27, 0x96, !PT ;  /* 0x000000181a1b7212 */ /* 0x000fc600078e961b */
[----:B------:R-:W-:Y:S01]  /*2640*/  VIADD R10, R10, UR4 ;  /* 0x000000040a0a7c36 */ /* 0x000fe20008000000 */
        /* <DEDUP_REMOVED lines=22> */
[C---:B------:R-:W-:Y:S01]  /*27b0*/  SHF.L.W.U32.HI R19, R25.reuse, 0x1e, R25 ;  /* 0x0000001e19137819 */ /* 0x040fe20000010e19 */
[----:B------:R-:W0:Y:S01]  /*27c0*/  LDCU.128 UR4, c[0x3][0x80] ;  /* 0x00c01000ff0477ac */ /* 0x000e220008000c00 */
        /* <DEDUP_REMOVED lines=13> */
[--C-:B------:R-:W-:Y:S02]  /*28a0*/  SHF.L.W.U32.HI R12, R10, 0xf, R10.reuse ;  /* 0x0000000f0a0c7819 */ /* 0x100fe40000010e0a */
[----:B------:R-:W-:Y:S02]  /*28b0*/  SHF.R.U32.HI R20, RZ, 0xa, R10 ;  /* 0x0000000aff147819 */ /* 0x000fe4000001160a */
[----:B------:R-:W-:-:S02]  /*28c0*/  SHF.R.U32.HI R24, RZ, 0x3, R13 ;  /* 0x00000003ff187819 */ /* 0x000fc4000001160d */
[----:B------:R-:W-:Y:S02]  /*28d0*/  LOP3.LUT R12, R20, R12, R29, 0x96, !PT ;  /* 0x0000000c140c7212 */ /* 0x000fe400078e961d */
        /* <DEDUP_REMOVED lines=12> */
[----:B------:R-:W-:-:S04]  /*29a0*/  SHF.L.W.U32.HI R20, R14, 0xe, R14 ;  /* 0x0000000e0e147819 */ /* 0x000fc80000010e0e */
        /* <DEDUP_REMOVED lines=39> */
[----:B------:R-:W-:-:S03]  /*2c20*/  LOP3.LUT R16, R19, R21, R24, 0xb8, !PT ;  /* 0x0000001513107212 */ /* 0x000fc600078eb818 */
[----:B------:R-:W-:Y:S01]  /*2c30*/  IMAD.IADD R14, R14, 0x1, R18 ;  /* 0x000000010e0e7824 */ /* 0x000fe200078e0212 */
[C-C-:B------:R-:W-:Y:S02]  /*2c40*/  SHF.L.W.U32.HI R18, R20.reuse, 0x13, R20.reuse ;  /* 0x0000001314127819 */ /* 0x140fe40000010e14 */
[----:B------:R-:W-:Y:S02]  /*2c50*/  SHF.L.W.U32.HI R28, R20, 0xa, R20 ;  /* 0x0000000a141c7819 */ /* 0x000fe40000010e14 */
        /* <DEDUP_REMOVED lines=55> */
[C-C-:B------:R-:W-:Y:S02]  /*2fd0*/  SHF.L.W.U32.HI R23, R18.reuse, 0x1e, R18.reuse ;  /* 0x0000001e12177819 */ /* 0x140fe40000010e12 */
[C---:B------:R-:W-:Y:S01]  /*2fe0*/  SHF.L.W.U32.HI R28, R18.reuse, 0xa, R18 ;  /* 0x0000000a121c7819 */ /* 0x040fe20000010e12 */
[----:B------:R-:W-:Y:S01]  /*2ff0*/  IMAD.IADD R25, R25, 0x1, R26 ;  /* 0x0000000119197824 */ /* 0x000fe200078e021a */
[----:B------:R-:W-:Y:S02]  /*3000*/  SHF.L.W.U32.HI R26, R18, 0x13, R18 ;  /* 0x00000013121a7819 */ /* 0x000fe40000010e12 */
[----:B------:R-:W-:Y:S02]  /*3010*/  LOP3.LUT R24, R21, R19, R16, 0xb8, !PT ;  /* 0x0000001315187212 */ /* 0x000fe400078eb810 */
[----:B------:R-:W-:-:S02]  /*3020*/  LOP3.LUT R23, R28, R23, R26, 0x96, !PT ;  /* 0x000000171c177212 */ /* 0x000fc400078e961a */
[----:B------:R-:W-:Y:S02]  /*3030*/  IADD3 R24, PT, PT, R24, R29, R22 ;  /* 0x0000001d18187210 */ /* 0x000fe40007ffe016 */
        /* <DEDUP_REMOVED lines=187> */
[----:B------:R-:W-:-:S03]  /*3bf0*/  SHF.L.W.U32.HI R20, R26, 0x13, R26 ;  /* 0x000000131a147819 */ /* 0x000fc60000010e1a */
[----:B------:R-:W-:Y:S01]  /*3c00*/  IMAD.IADD R27, R9, 0x1, R28 ;  /* 0x00000001091b7824 */ /* 0x000fe200078e021c */
[C-C-:B------:R-:W-:Y:S02]  /*3c10*/  SHF.L.W.U32.HI R9, R26.reuse, 0x1e, R26.reuse ;  /* 0x0000001e1a097819 */ /* 0x140fe40000010e1a */
[----:B------:R-:W-:Y:S02]  /*3c20*/  SHF.L.W.U32.HI R28, R26, 0xa, R26 ;  /* 0x0000000a1a1c7819 */ /* 0x000fe40000010e1a */
[----:B------:R-:W-:Y:S02]  /*3c30*/  LOP3.LUT R18, R21, R15, R16, 0xb8, !PT ;  /* 0x0000000f15127212 */ /* 0x000fe400078eb810 */
[----:B------:R-:W-:Y:S02]  /*3c40*/  LOP3.LUT R9, R28, R9, R20, 0x96, !PT ;  /* 0x000000091c097212 */ /* 0x000fe400078e9614 */
        /* <DEDUP_REMOVED lines=83> */
[----:B------:R-:W-:-:S04]  /*4180*/  SHF.L.W.U32.HI R26, R11, 0xd, R11 ;  /* 0x0000000d0b1a7819 */ /* 0x000fc80000010e0b */
[----:B------:R-:W-:Y:S02]  /*4190*/  LOP3.LUT R23, R28, R23, R26, 0x96, !PT ;  /* 0x000000171c177212 */ /* 0x000fe400078e961a */
[C---:B------:R-:W-:Y:S02]  /*41a0*/  SHF.L.W.U32.HI R26, R14.reuse, 0xe, R14 ;  /* 0x0000000e0e1a7819 */ /* 0x040fe40000010e0e */
[----:B------:R-:W-:Y:S02]  /*41b0*/  IADD3 R28, PT, PT, R13, R23, R6 ;  /* 0x000000170d1c7210 */ /* 0x000fe40007ffe006 */
[--C-:B------:R-:W-:Y:S02]  /*41c0*/  SHF.L.W.U32.HI R13, R14, 0x19, R14.reuse ;  /* 0x000000190e0d7819 */ /* 0x100fe40000010e0e */
[----:B------:R-:W-:Y:S01]  /*41d0*/  SHF.R.U32.HI R23, RZ, 0x3, R14 ;  /* 0x00000003ff177819 */ /* 0x000fe2000001160e */
[----:B------:R-:W-:-:S03]  /*41e0*/  IMAD.IADD R12, R12, 0x1, R29 ;  /* 0x000000010c0c7824 */ /* 0x000fc600078e021d */
        /* <DEDUP_REMOVED lines=65> */
[----:B------:R-:W-:-:S04]  /*4600*/  LOP3.LUT R25, R28, R25, R26, 0x96, !PT ;  /* 0x000000191c197212 */ /* 0x000fc800078e961a */
[----:B------:R-:W-:Y:S02]  /*4610*/  IADD3 R4, PT, PT, R4, R25, R13 ;  /* 0x0000001904047210 */ /* 0x000fe40007ffe00d */
        /* <DEDUP_REMOVED lines=36> */
[--C-:B------:R-:W-:Y:S02]  /*4860*/  SHF.L.W.U32.HI R16, R3, 0xf, R3.reuse ;  /* 0x0000000f03107819 */ /* 0x100fe40000010e03 */
[--C-:B------:R-:W-:Y:S01]  /*4870*/  SHF.R.U32.HI R20, RZ, 0xa, R3.reuse ;  /* 0x0000000aff147819 */ /* 0x100fe20000011603 */
[----:B------:R-:W-:Y:S01]  /*4880*/  IMAD.IADD R4, R29, 0x1, R4 ;  /* 0x000000011d047824 */ /* 0x000fe200078e0204 */
[----:B------:R-:W-:-:S04]  /*4890*/  SHF.L.W.U32.HI R29, R3, 0xd, R3 ;  /* 0x0000000d031d7819 */ /* 0x000fc80000010e03 */
[----:B------:R-:W-:-:S04]  /*48a0*/  LOP3.LUT R16, R20, R16, R29, 0x96, !PT ;  /* 0x0000001014107212 */ /* 0x000fc800078e961d */
[----:B------:R-:W-:Y:S02]  /*48b0*/  IADD3 R19, PT, PT, R19, R16, R14 ;  /* 0x0000001013137210 */ /* 0x000fe40007ffe00e */
[----:B------:R-:W-:Y:S02]  /*48c0*/  LOP3.LUT R16, R15, R9, R18, 0xb8, !PT ;  /* 0x000000090f107212 */ /* 0x000fe400078eb812 */
[----:B------:R-:W-:Y:S02]  /*48d0*/  SHF.L.W.U32.HI R20, R26, 0xa, R26 ;  /* 0x0000000a1a147819 */ /* 0x000fe40000010e1a */
        /* <DEDUP_REMOVED lines=38> */
[--C-:B------:R-:W-:Y:S02]  /*4b40*/  SHF.L.W.U32.HI R29, R7, 0xe, R7.reuse ;  /* 0x0000000e071d7819 */ /* 0x100fe40000010e07 */
[----:B------:R-:W-:-:S04]  /*4b50*/  SHF.R.U32.HI R18, RZ, 0x3, R7 ;  /* 0x00000003ff127819 */ /* 0x000fc80000011607 */
[----:B------:R-:W-:Y:S02]  /*4b60*/  LOP3.LUT R16, R18, R16, R29, 0x96, !PT ;  /* 0x0000001012107212 */ /* 0x000fe400078e961d */
[C-C-:B------:R-:W-:Y:S02]  /*4b70*/  SHF.L.W.U32.HI R18, R15.reuse, 0xf, R15.reuse ;  /* 0x0000000f0f127819 */ /* 0x140fe40000010e0f */
[----:B------:R-:W-:Y:S01]  /*4b80*/  SHF.R.U32.HI R20, RZ, 0xa, R15 ;  /* 0x0000000aff147819 */ /* 0x000fe2000001160f */
[----:B------:R-:W-:Y:S01]  /*4b90*/  IMAD.IADD R16, R16, 0x1, R19 ;  /* 0x0000000110107824 */ /* 0x000fe200078e0213 */
[----:B------:R-:W-:-:S04]  /*4ba0*/  SHF.L.W.U32.HI R19, R15, 0xd, R15 ;  /* 0x0000000d0f137819 */ /* 0x000fc80000010e0f */
[----:B------:R-:W-:Y:S02]  /*4bb0*/  LOP3.LUT R20, R20, R18, R19, 0x96, !PT ;  /* 0x0000001214147212 */ /* 0x000fe400078e9613 */
[----:B------:R-:W-:Y:S02]  /*4bc0*/  LOP3.LUT R18, R9, R17, R14, 0xb8, !PT ;  /* 0x0000001109127212 */ /* 0x000fe400078eb80e */
[--C-:B------:R-:W-:Y:S02]  /*4bd0*/  IADD3 R20, PT, PT, R7, R20, R22.reuse ;  /* 0x0000001407147210 */ /* 0x100fe40007ffe016 */
[----:B------:R-:W-:Y:S02]  /*4be0*/  IADD3 R22, PT, PT, R18, R21, R22 ;  /* 0x0000001512167210 */ /* 0x000fe40007ffe016 */
[C-C-:B------:R-:W-:Y:S02]  /*4bf0*/  SHF.L.W.U32.HI R29, R8.reuse, 0x19, R8.reuse ;  /* 0x00000019081d7819 */ /* 0x140fe40000010e08 */
[----:B------:R-:W-:-:S02]  /*4c00*/  SHF.L.W.U32.HI R18, R8, 0xe, R8 ;  /* 0x0000000e08127819 */ /* 0x000fc40000010e08 */
[----:B------:R-:W-:Y:S02]  /*4c10*/  SHF.R.U32.HI R7, RZ, 0x3, R8 ;  /* 0x00000003ff077819 */ /* 0x000fe40000011608 */
        /* <DEDUP_REMOVED lines=29> */
[----:B------:R-:W-:Y:S01]  /*4df0*/  SHF.L.W.U32.HI R24, R19, 0x7, R19 ;  /* 0x0000000713187819 */ /* 0x000fe20000010e13 */
[----:B------:R-:W-:Y:S01]  /*4e00*/  IMAD.IADD R9, R29, 0x1, R20 ;  /* 0x000000011d097824 */ /* 0x000fe200078e0214 */
[----:B------:R-:W-:Y:S02]  /*4e10*/  SHF.L.W.U32.HI R20, R27, 0x19, R27 ;  /* 0x000000191b147819 */ /* 0x000fe40000010e1b */
[----:B------:R-:W-:-:S02]  /*4e20*/  LOP3.LUT R23, R24, R23, R22, 0x96, !PT ;  /* 0x0000001718177212 */ /* 0x000fc400078e9616 */
[--C-:B------:R-:W-:Y:S02]  /*4e30*/  SHF.L.W.U32.HI R25, R27, 0xe, R27.reuse ;  /* 0x0000000e1b197819 */ /* 0x100fe40000010e1b */
[----:B------:R-:W-:Y:S02]  /*4e40*/  SHF.R.U32.HI R22, RZ, 0x3, R27 ;  /* 0x00000003ff167819 */ /* 0x000fe4000001161b */
[----:B------:R-:W-:Y:S02]  /*4e50*/  SHF.R.U32.HI R24, RZ, 0xa, R9 ;  /* 0x0000000aff187819 */ /* 0x000fe40000011609 */
[----:B------:R-:W-:Y:S02]  /*4e60*/  LOP3.LUT R20, R22, R20, R25, 0x96, !PT ;  /* 0x0000001416147212 */ /* 0x000fe400078e9619 */
[C-C-:B------:R-:W-:Y:S02]  /*4e70*/  SHF.L.W.U32.HI R22, R9.reuse, 0xf, R9.reuse ;  /* 0x0000000f09167819 */ /* 0x140fe40000010e09 */
[----:B------:R-:W-:-:S02]  /*4e80*/  SHF.L.W.U32.HI R25, R9, 0xd, R9 ;  /* 0x0000000d09197819 */ /* 0x000fc40000010e09 */
[----:B------:R-:W-:Y:S02]  /*4e90*/  IADD3 R14, PT, PT, R23, UR5, R14 ;  /* 0x00000005170e7c10 */ /* 0x000fe4000fffe00e */
[----:B------:R-:W-:Y:S02]  /*4ea0*/  LOP3.LUT R22, R24, R22, R25, 0x96, !PT ;  /* 0x0000001618167212 */ /* 0x000fe400078e9619 */
[----:B------:R-:W-:Y:S02]  /*4eb0*/  LOP3.LUT R23, R17, R19, R8, 0xb8, !PT ;  /* 0x0000001311177212 */ /* 0x000fe400078eb808 */
[--C-:B------:R-:W-:Y:S02]  /*4ec0*/  IADD3 R27, PT, PT, R27, R22, R2.reuse ;  /* 0x000000161b1b7210 */ /* 0x100fe40007ffe002 */
[----:B------:R-:W-:Y:S02]  /*4ed0*/  IADD3 R22, PT, PT, R23, R14, R2 ;  /* 0x0000000e17167210 */ /* 0x000fe40007ffe002 */
[----:B------:R-:W-:-:S02]  /*4ee0*/  SHF.L.W.U32.HI R2, R18, 0x1e, R18 ;  /* 0x0000001e12027819 */ /* 0x000fc40000010e12 */
[C---:B------:R-:W-:Y:S01]  /*4ef0*/  SHF.L.W.U32.HI R23, R18.reuse, 0x13, R18 ;  /* 0x0000001312177819 */ /* 0x040fe20000010e12 */
[----:B------:R-:W-:Y:S01]  /*4f00*/  IMAD.IADD R14, R13, 0x1, R22 ;  /* 0x000000010d0e7824 */ /* 0x000fe200078e0216 */
[----:B------:R-:W-:-:S04]  /*4f10*/  SHF.L.W.U32.HI R24, R18, 0xa, R18 ;  /* 0x0000000a12187819 */ /* 0x000fc80000010e12 */
[----:B------:R-:W-:Y:S02]  /*4f20*/  LOP3.LUT R13, R24, R2, R23, 0x96, !PT ;  /* 0x00000002180d7212 */ /* 0x000fe400078e9617 */
[C-C-:B------:R-:W-:Y:S02]  /*4f30*/  SHF.L.W.U32.HI R2, R14.reuse, 0x1a, R14.reuse ;  /* 0x0000001a0e027819 */ /* 0x140fe40000010e0e */
[C-C-:B------:R-:W-:Y:S02]  /*4f40*/  SHF.L.W.U32.HI R23, R14.reuse, 0x15, R14.reuse ;  /* 0x000000150e177819 */ /* 0x140fe40000010e0e */
[----:B------:R-:W-:Y:S01]  /*4f50*/  SHF.L.W.U32.HI R24, R14, 0x7, R14 ;  /* 0x000000070e187819 */ /* 0x000fe20000010e0e */
[----:B------:R-:W-:Y:S01]  /*4f60*/  IMAD.IADD R21, R20, 0x1, R21 ;  /* 0x0000000114157824 */ /* 0x000fe200078e0215 */
[----:B------:R-:W-:Y:S02]  /*4f70*/  SHF.R.U32.HI R20, RZ, 0x3, R10 ;  /* 0x00000003ff147819 */ /* 0x000fe4000001160a */
[----:B------:R-:W-:-:S02]  /*4f80*/  LOP3.LUT R26, R24, R2, R23, 0x96, !PT ;  /* 0x00000002181a7212 */ /* 0x000fc400078e9617 */
[C-C-:B------:R-:W-:Y:S02]  /*4f90*/  SHF.L.W.U32.HI R2, R10.reuse, 0x19, R10.reuse ;  /* 0x000000190a027819 */ /* 0x140fe40000010e0a */
[----:B------:R-:W-:Y:S02]  /*4fa0*/  SHF.L.W.U32.HI R23, R10, 0xe, R10 ;  /* 0x0000000e0a177819 */ /* 0x000fe40000010e0a */
[----:B------:R-:W-:Y:S02]  /*4fb0*/  LOP3.LUT R24, R6, R7, R18, 0xe8, !PT ;  /* 0x0000000706187212 */ /* 0x000fe400078ee812 */
[----:B------:R-:W-:Y:S02]  /*4fc0*/  LOP3.LUT R2, R20, R2, R23, 0x96, !PT ;  /* 0x0000000214027212 */ /* 0x000fe400078e9617 */
[----:B------:R-:W-:Y:S02]  /*4fd0*/  IADD3 R22, PT, PT, R24, R22, R13 ;  /* 0x0000001618167210 */ /* 0x000fe40007ffe00d */
[----:B------:R-:W-:-:S02]  /*4fe0*/  IADD3 R26, PT, PT, R26, UR6, R17 ;  /* 0x000000061a1a7c10 */ /* 0x000fc4000fffe011 */
[C-C-:B------:R-:W-:Y:S02]  /*4ff0*/  SHF.L.W.U32.HI R13, R21.reuse, 0xf, R21.reuse ;  /* 0x0000000f150d7819 */ /* 0x140fe40000010e15 */
[--C-:B------:R-:W-:Y:S02]  /*5000*/  SHF.L.W.U32.HI R20, R21, 0xd, R21.reuse ;  /* 0x0000000d15147819 */ /* 0x100fe40000010e15 */
[----:B------:R-:W-:Y:S02]  /*5010*/  SHF.R.U32.HI R17, RZ, 0xa, R21 ;  /* 0x0000000aff117819 */ /* 0x000fe40000011615 */
[----:B------:R-:W-:Y:S02]  /*5020*/  LOP3.LUT R24, R8, R14, R19, 0xb8, !PT ;  /* 0x0000000e08187212 */ /* 0x000fe400078eb813 */
[----:B------:R-:W-:Y:S02]  /*5030*/  LOP3.LUT R13, R17, R13, R20, 0x96, !PT ;  /* 0x0000000d110d7212 */ /* 0x000fe400078e9614 */
[----:B------:R-:W-:-:S02]  /*5040*/  IADD3 R23, PT, PT, R24, R26, R3 ;  /* 0x0000001a18177210 */ /* 0x000fc40007ffe003 */
        /* <DEDUP_REMOVED lines=15> */
[----:B------:R-:W-:Y:S02]  /*5140*/  SHF.R.U32.HI R8, RZ, 0x3, R11 ;  /* 0x00000003ff087819 */ /* 0x000fe4000001160b */
[----:B------:R-:W-:-:S02]  /*5150*/  LOP3.LUT R25, R19, R24, R14, 0xb8, !PT ;  /* 0x0000001813197212 */ /* 0x000fc400078eb80e */
[----:B------:R-:W-:Y:S02]  /*5160*/  LOP3.LUT R6, R8, R6, R17, 0x96, !PT ;  /* 0x0000000608067212 */ /* 0x000fe400078e9611 */
        /* <DEDUP_REMOVED lines=28> */
[--C-:B------:R-:W-:Y:S02]  /*5330*/  SHF.L.W.U32.HI R8, R7, 0x1e, R7.reuse ;  /* 0x0000001e07087819 */ /* 0x100fe40000010e07 */
[----:B------:R-:W-:Y:S02]  /*5340*/  IADD3 R19, PT, PT, R19, R14, R16 ;  /* 0x0000000e13137210 */ /* 0x000fe40007ffe010 */
[C-C-:B------:R-:W-:Y:S02]  /*5350*/  SHF.L.W.U32.HI R29, R7.reuse, 0x13, R7.reuse ;  /* 0x00000013071d7819 */ /* 0x140fe40000010e07 */
[----:B------:R-:W-:-:S02]  /*5360*/  SHF.L.W.U32.HI R14, R7, 0xa, R7 ;  /* 0x0000000a070e7819 */ /* 0x000fc40000010e07 */
        /* <DEDUP_REMOVED lines=23> */
[----:B------:R-:W-:Y:S01]  /*54e0*/  SHF.L.W.U32.HI R23, R16, 0x7, R16 ;  /* 0x0000000710177819 */ /* 0x000fe20000010e10 */
[----:B------:R-:W-:Y:S01]  /*54f0*/  IMAD.IADD R27, R2, 0x1, R27 ;  /* 0x00000001021b7824 */ /* 0x000fe200078e021b */
[C---:B------:R-:W-:Y:S02]  /*5500*/  SHF.L.W.U32.HI R2, R8.reuse, 0x1e, R8 ;  /* 0x0000001e08027819 */ /* 0x040fe40000010e08 */
[----:B------:R-:W-:Y:S02]  /*5510*/  LOP3.LUT R24, R23, R19, R22, 0x96, !PT ;  /* 0x0000001317187212 */ /* 0x000fe400078e9616 */
[----:B------:R-:W-:-:S02]  /*5520*/  SHF.L.W.U32.HI R19, R8, 0x13, R8 ;  /* 0x0000001308137819 */ /* 0x000fc40000010e08 */
[--C-:B------:R-:W-:Y:S02]  /*5530*/  SHF.L.W.U32.HI R22, R8, 0xa, R8.reuse ;  /* 0x0000000a08167819 */ /* 0x100fe40000010e08 */
[----:B0-----:R-:W-:Y:S02]  /*5540*/  IADD3 R24, PT, PT, R24, UR4, R17 ;  /* 0x0000000418187c10 */ /* 0x001fe4000fffe011 */
[----:B------:R-:W-:Y:S02]  /*5550*/  LOP3.LUT R19, R22, R2, R19, 0x96, !PT ;  /* 0x0000000216137212 */ /* 0x000fe400078e9613 */
[----:B------:R-:W-:Y:S02]  /*5560*/  LOP3.LUT R2, R14, R16, R9, 0xb8, !PT ;  /* 0x000000100e027212 */ /* 0x000fe400078eb809 */
[----:B------:R-:W-:Y:S02]  /*5570*/  LOP3.LUT R17, R20, R7, R8, 0xe8, !PT ;  /* 0x0000000714117212 */ /* 0x000fe400078ee808 */
[----:B------:R-:W-:-:S02]  /*5580*/  IADD3 R2, PT, PT, R2, R24, R27 ;  /* 0x0000001802027210 */ /* 0x000fc40007ffe01b */
[----:B------:R-:W-:Y:S02]  /*5590*/  IADD3 R13, PT, PT, R10, R13, R3 ;  /* 0x0000000d0a0d7210 */ /* 0x000fe40007ffe003 */
[----:B------:R-:W-:Y:S01]  /*55a0*/  IADD3 R17, PT, PT, R17, R18, R19 ;  /* 0x0000001211117210 */ /* 0x000fe20007ffe013 */
[----:B------:R-:W-:-:S03]  /*55b0*/  IMAD.IADD R3, R7, 0x1, R2 ;  /* 0x0000000107037824 */ /* 0x000fc600078e0202 */
        /* <DEDUP_REMOVED lines=8> */
[----:B------:R-:W-:Y:S01]  /*5640*/  LOP3.LUT R23, R22, R20, R23, 0x96, !PT ;  /* 0x0000001416177212 */ /* 0x000fe200078e9617 */
[----:B------:R-:W-:Y:S01]  /*5650*/  IMAD.IADD R7, R6, 0x1, R13 ;  /* 0x0000000106077824 */ /* 0x000fe200078e020d */
        /* <DEDUP_REMOVED lines=32> */
[----:B------:R-:W-:-:S03]  /*5860*/  IADD3 R2, PT, PT, R4, R19, R2 ;  /* 0x0000001304027210 */ /* 0x000fc60007ffe002 */
[----:B------:R-:W-:-:S04]  /*5870*/  IMAD.IADD R4, R8, 0x1, R11 ;  /* 0x0000000108047824 */ /* 0x000fc800078e020b */
[----:B------:R-:W-:Y:S01]  /*5880*/  IMAD.IADD R17, R17, 0x1, R4 ;  /* 0x0000000111117824 */ /* 0x000fe200078e0204 */
[C-C-:B------:R-:W-:Y:S02]  /*5890*/  SHF.L.W.U32.HI R8, R7.reuse, 0xf, R7.reuse ;  /* 0x0000000f07087819 */ /* 0x140fe40000010e07 */
[--C-:B------:R-:W-:Y:S02]  /*58a0*/  SHF.L.W.U32.HI R9, R7, 0xd, R7.reuse ;  /* 0x0000000d07097819 */ /* 0x100fe40000010e07 */
[----:B------:R-:W-:Y:S02]  /*58b0*/  SHF.R.U32.HI R7, RZ, 0xa, R7 ;  /* 0x0000000aff077819 */ /* 0x000fe40000011607 */
[C-C-:B------:R-:W-:Y:S02]  /*58c0*/  SHF.L.W.U32.HI R11, R2.reuse, 0x1e, R2.reuse ;  /* 0x0000001e020b7819 */ /* 0x140fe40000010e02 */
[C-C-:B------:R-:W-:Y:S02]  /*58d0*/  SHF.L.W.U32.HI R14, R2.reuse, 0x13, R2.reuse ;  /* 0x00000013020e7819 */ /* 0x140fe40000010e02 */
[----:B------:R-:W-:-:S02]  /*58e0*/  SHF.L.W.U32.HI R18, R2, 0xa, R2 ;  /* 0x0000000a02127819 */ /* 0x000fc40000010e02 */
[C-C-:B------:R-:W-:Y:S02]  /*58f0*/  SHF.L.W.U32.HI R19, R17.reuse, 0x1a, R17.reuse ;  /* 0x0000001a11137819 */ /* 0x140fe40000010e11 */
[C-C-:B------:R-:W-:Y:S02]  /*5900*/  SHF.L.W.U32.HI R20, R17.reuse, 0x15, R17.reuse ;  /* 0x0000001511147819 */ /* 0x140fe40000010e11 */
[----:B------:R-:W-:Y:S02]  /*5910*/  SHF.L.W.U32.HI R21, R17, 0x7, R17 ;  /* 0x0000000711157819 */ /* 0x000fe40000010e11 */
[----:B------:R-:W-:Y:S02]  /*5920*/  LOP3.LUT R7, R7, R8, R9, 0x96, !PT ;  /* 0x0000000807077212 */ /* 0x000fe400078e9609 */
[----:B------:R-:W-:Y:S01]  /*5930*/  LOP3.LUT R11, R18, R11, R14, 0x96, !PT ;  /* 0x0000000b120b7212 */ /* 0x000fe200078e960e */
[----:B------:R-:W0:Y:S01]  /*5940*/  LDC.64 R8, c[0x0][0x388] ;  /* 0x0000e200ff087b82 */ /* 0x000e220000000a00 */
[----:B------:R-:W-:-:S02]  /*5950*/  LOP3.LUT R19, R21, R19, R20, 0x96, !PT ;  /* 0x0000001315137212 */ /* 0x000fc400078e9614 */
[----:B------:R-:W-:Y:S02]  /*5960*/  LOP3.LUT R14, R6, R13, R2, 0xe8, !PT ;  /* 0x0000000d060e7212 */ /* 0x000fe400078ee802 */
[----:B------:R-:W-:Y:S02]  /*5970*/  IADD3 R12, PT, PT, R12, R7, R15 ;  /* 0x000000070c0c7210 */ /* 0x000fe40007ffe00f */
[----:B------:R-:W-:Y:S02]  /*5980*/  IADD3 R19, PT, PT, R19, UR7, R16 ;  /* 0x0000000713137c10 */ /* 0x000fe4000fffe010 */
[----:B------:R-:W-:Y:S02]  /*5990*/  IADD3 R4, PT, PT, R14, R4, R11 ;  /* 0x000000040e047210 */ /* 0x000fe40007ffe00b */
[----:B------:R-:W-:Y:S02]  /*59a0*/  IADD3 R12, PT, PT, R19, R12, R5 ;  /* 0x0000000c130c7210 */ /* 0x000fe40007ffe005 */
[----:B------:R-:W-:-:S02]  /*59b0*/  SHF.L.W.U32.HI R7, R4, 0x1e, R4 ;  /* 0x0000001e04077819 */ /* 0x000fc40000010e04 */
[C-C-:B------:R-:W-:Y:S02]  /*59c0*/  SHF.L.W.U32.HI R14, R4.reuse, 0x13, R4.reuse ;  /* 0x00000013040e7819 */ /* 0x140fe40000010e04 */
[----:B------:R-:W-:Y:S02]  /*59d0*/  SHF.L.W.U32.HI R11, R4, 0xa, R4 ;  /* 0x0000000a040b7819 */ /* 0x000fe40000010e04 */
[----:B------:R-:W-:Y:S02]  /*59e0*/  LOP3.LUT R5, R3, R17, R10, 0xb8, !PT ;  /* 0x0000001103057212 */ /* 0x000fe400078eb80a */
[----:B------:R-:W-:Y:S01]  /*59f0*/  LOP3.LUT R14, R11, R7, R14, 0x96, !PT ;  /* 0x000000070b0e7212 */ /* 0x000fe200078e960e */
[----:B------:R-:W-:Y:S01]  /*5a00*/  VIADD R7, R3, UR19 ;  /* 0x0000001303077c36 */ /* 0x000fe20008000000 */
[----:B------:R-:W-:Y:S01]  /*5a10*/  LOP3.LUT R3, R13, R2, R4, 0xe8, !PT ;  /* 0x000000020d037212 */ /* 0x000fe200078ee804 */
[----:B------:R-:W-:-:S05]  /*5a20*/  IMAD.IADD R5, R5, 0x1, R12 ;  /* 0x0000000105057824 */ /* 0x000fca00078e020c */
[----:B------:R-:W-:Y:S01]  /*5a30*/  IADD3 R3, PT, PT, R3, R5, R14 ;  /* 0x0000000503037210 */ /* 0x000fe20007ffe00e */
[----:B------:R-:W-:Y:S01]  /*5a40*/  VIADD R10, R10, UR18 ;  /* 0x000000120a0a7c36 */ /* 0x000fe20008000000 */
[----:B------:R-:W-:Y:S01]  /*5a50*/  IADD3 R6, PT, PT, R6, UR16, R5 ;  /* 0x0000001006067c10 */ /* 0x000fe2000fffe005 */
[----:B------:R-:W-:Y:S02]  /*5a60*/  VIADD R17, R17, UR17 ;  /* 0x0000001111117c36 */ /* 0x000fe40008000000 */
[----:B------:R-:W-:Y:S02]  /*5a70*/  VIADD R13, R13, UR15 ;  /* 0x0000000f0d0d7c36 */ /* 0x000fe40008000000 */
[----:B------:R-:W-:Y:S02]  /*5a80*/  VIADD R2, R2, UR14 ;  /* 0x0000000e02027c36 */ /* 0x000fe40008000000 */
[----:B------:R-:W-:Y:S02]  /*5a90*/  VIADD R4, R4, UR13 ;  /* 0x0000000d04047c36 */ /* 0x000fe40008000000 */
[----:B------:R-:W-:Y:S01]  /*5aa0*/  VIADD R3, R3, UR12 ;  /* 0x0000000c03037c36 */ /* 0x000fe20008000000 */
[----:B------:R-:W-:Y:S01]  /*5ab0*/  PRMT R19, R7, 0x123, RZ ;  /* 0x0000012307137816 */ /* 0x000fe200000000ff */
[----:B0-----:R-:W-:Y:S01]  /*5ac0*/  IMAD.WIDE R8, R0, 0x4, R8 ;  /* 0x0000000400087825 */ /* 0x001fe200078e0208 */
[----:B------:R-:W-:-:S02]  /*5ad0*/  PRMT R13, R13, 0x123, RZ ;  /* 0x000001230d0d7816 */ /* 0x000fc400000000ff */
[----:B------:R-:W-:Y:S02]  /*5ae0*/  PRMT R7, R2, 0x123, RZ ;  /* 0x0000012302077816 */ /* 0x000fe400000000ff */
[----:B------:R-:W-:Y:S02]  /*5af0*/  PRMT R15, R10, 0x123, RZ ;  /* 0x000001230a0f7816 */ /* 0x000fe400000000ff */
[----:B------:R-:W-:Y:S02]  /*5b00*/  PRMT R5, R4, 0x123, RZ ;  /* 0x0000012304057816 */ /* 0x000fe400000000ff */
[----:B------:R-:W-:Y:S02]  /*5b10*/  PRMT R17, R17, 0x123, RZ ;  /* 0x0000012311117816 */ /* 0x000fe400000000ff */
[----:B------:R-:W-:Y:S02]  /*5b20*/  PRMT R11, R6, 0x123, RZ ;  /* 0x00000123060b7816 */ /* 0x000fe400000000ff */
[----:B------:R-:W-:Y:S01]  /*5b30*/  PRMT R3, R3, 0x123, RZ ;  /* 0x0000012303037816 */ /* 0x000fe200000000ff */
[----:B------:R-:W-:Y:S04]  /*5b40*/  STG.E desc[UR24][R8.64+0xc], R13 ;  /* 0x00000c0d08007986 */ /* 0x000fe8000c101918 */
        /* <DEDUP_REMOVED lines=8> */
.L_x_1:
        /* <DEDUP_REMOVED lines=11> */
.L_x_3:


//--------------------- .nv.shared.reserved.0     --------------------------
	.section	.nv.shared.reserved.0,"aw",@nobits
	.weak		__nv_reservedSMEM_offset_0_alias
	.size		__nv_reservedSMEM_offset_0_alias, 0, 64
	.other		__nv_reservedSMEM_offset_0_alias,@"STO_CUDA_RESERVED_SHARED STV_DEFAULT"
__nv_reservedSMEM_offset_0_alias:
	.zero		0
	.zero		64


//--------------------- .nv.constant0._Z15sha256_gpu_hashILi80EEvijPvPjS1_ --------------------------
	.section	.nv.constant0._Z15sha256_gpu_hashILi80EEvijPvPjS1_,"a",@progbits
	.sectionflags	@""
	.align	4
.nv.constant0._Z15sha256_gpu_hashILi80EEvijPvPjS1_:
	.zero		928


//--------------------- .nv.constant0._Z15sha256_gpu_hashILi84EEvijPvPjS1_ --------------------------
	.section	.nv.constant0._Z15sha256_gpu_hashILi84EEvijPvPjS1_,"a",@progbits
	.sectionflags	@""
	.align	4
.nv.constant0._Z15sha256_gpu_hashILi84EEvijPvPjS1_:
	.zero		928


//--------------------- SYMBOLS --------------------------

	.type		.nv.reservedSmem.offset0,@object
	.size		.nv.reservedSmem.offset0,0x4
